//
// Generated by NVIDIA NVVM Compiler
//
// Compiler Build ID: CL-36424714
// Cuda compilation tools, release 13.0, V13.0.88
// Based on NVVM 20.0.0
//

.version 9.0
.target sm_100
.address_size 64

	// .globl	nacl_kernel_gpu
.const .align 4 .b8 d_matrix[2304];
// _ZZ15nacl_kernel_gpuE4s_xj has been demoted

.visible .entry nacl_kernel_gpu(
	.param .u64 .ptr .align 1 nacl_kernel_gpu_param_0,
	.param .u32 nacl_kernel_gpu_param_1,
	.param .u32 nacl_kernel_gpu_param_2,
	.param .f32 nacl_kernel_gpu_param_3,
	.param .u64 .ptr .align 1 nacl_kernel_gpu_param_4
)
{
	.reg .pred 	%p<12>;
	.reg .b32 	%r<54>;
	.reg .b32 	%f<226>;
	.reg .b64 	%rd<22>;
	// demoted variable
	.shared .align 4 .b8 _ZZ15nacl_kernel_gpuE4s_xj[1024];
	ld.param.u64 	%rd1, [nacl_kernel_gpu_param_0];
	ld.param.u32 	%r16, [nacl_kernel_gpu_param_1];
	ld.param.u32 	%r17, [nacl_kernel_gpu_param_2];
	ld.param.f32 	%f26, [nacl_kernel_gpu_param_3];
	cvta.to.global.u64 	%rd3, %rd1;
	mov.u32 	%r1, %tid.x;
	mov.u32 	%r18, %ctaid.x;
	shl.b32 	%r19, %r18, 6;
	add.s32 	%r2, %r19, %r1;
	rcp.rn.f32 	%f1, %f26;
	mul.wide.s32 	%rd4, %r2, 16;
	add.s64 	%rd5, %rd3, %rd4;
	ld.global.f32 	%f2, [%rd5];
	ld.global.f32 	%f3, [%rd5+4];
	ld.global.f32 	%f4, [%rd5+8];
	ld.global.u32 	%r20, [%rd5+12];
	mul.lo.s32 	%r3, %r20, %r17;
	setp.lt.s32 	%p1, %r16, 1;
	mov.f32 	%f220, 0f00000000;
	mov.f32 	%f221, %f220;
	mov.f32 	%f222, %f220;
	@%p1 bra 	$L__BB0_9;
	mov.b32 	%r50, 0;
	mov.f32 	%f220, 0f00000000;
	shl.b32 	%r25, %r1, 4;
	mov.u64 	%rd15, d_matrix;
	mov.u32 	%r49, %r16;
$L__BB0_2:
	ld.param.u64 	%rd20, [nacl_kernel_gpu_param_0];
	min.s32 	%r22, %r49, 64;
	max.s32 	%r6, %r22, 1;
	bar.sync 	0;
	add.s32 	%r23, %r50, %r1;
	cvta.to.global.u64 	%rd6, %rd20;
	mul.wide.u32 	%rd7, %r23, 16;
	add.s64 	%rd8, %rd6, %rd7;
	ld.global.f32 	%f29, [%rd8];
	ld.global.f32 	%f30, [%rd8+4];
	ld.global.f32 	%f31, [%rd8+8];
	ld.global.u32 	%r24, [%rd8+12];
	mov.u32 	%r26, _ZZ15nacl_kernel_gpuE4s_xj;
	add.s32 	%r27, %r26, %r25;
	st.shared.f32 	[%r27], %f29;
	st.shared.f32 	[%r27+4], %f30;
	st.shared.f32 	[%r27+8], %f31;
	st.shared.u32 	[%r27+12], %r24;
	bar.sync 	0;
	setp.le.s32 	%p2, %r16, %r50;
	@%p2 bra 	$L__BB0_8;
	setp.lt.s32 	%p3, %r49, 2;
	mov.b32 	%r53, 0;
	@%p3 bra 	$L__BB0_6;
	add.s32 	%r51, %r26, 16;
	and.b32  	%r31, %r6, 126;
	neg.s32 	%r52, %r31;
$L__BB0_5:
	and.b32  	%r53, %r6, 126;
	ld.shared.u32 	%r32, [%r51+-4];
	add.s32 	%r33, %r32, %r3;
	ld.shared.f32 	%f32, [%r51+-16];
	sub.f32 	%f33, %f2, %f32;
	mul.f32 	%f34, %f1, %f33;
	cvt.rni.f32.f32 	%f35, %f34;
	mul.f32 	%f36, %f26, %f35;
	sub.f32 	%f37, %f33, %f36;
	fma.rn.f32 	%f38, %f37, %f37, 0f00000000;
	ld.shared.f32 	%f39, [%r51+-12];
	sub.f32 	%f40, %f3, %f39;
	mul.f32 	%f41, %f1, %f40;
	cvt.rni.f32.f32 	%f42, %f41;
	mul.f32 	%f43, %f26, %f42;
	sub.f32 	%f44, %f40, %f43;
	fma.rn.f32 	%f45, %f44, %f44, %f38;
	ld.shared.f32 	%f46, [%r51+-8];
	sub.f32 	%f47, %f4, %f46;
	mul.f32 	%f48, %f1, %f47;
	cvt.rni.f32.f32 	%f49, %f48;
	mul.f32 	%f50, %f26, %f49;
	sub.f32 	%f51, %f47, %f50;
	fma.rn.f32 	%f52, %f51, %f51, %f45;
	sqrt.rn.f32 	%f53, %f52;
	rcp.rn.f32 	%f54, %f53;
	mul.f32 	%f55, %f54, %f54;
	mul.f32 	%f56, %f55, %f55;
	mul.f32 	%f57, %f56, %f56;
	mul.wide.s32 	%rd9, %r33, 24;
	add.s64 	%rd11, %rd15, %rd9;
	ld.const.f32 	%f58, [%rd11];
	mul.f32 	%f59, %f58, 0f3C70319E;
	ld.const.f32 	%f60, [%rd11+4];
	sub.f32 	%f61, %f60, %f53;
	ld.const.f32 	%f62, [%rd11+8];
	mul.f32 	%f63, %f61, %f62;
	fma.rn.f32 	%f64, %f63, 0f3BBB989D, 0f3F000000;
	cvt.sat.f32.f32 	%f65, %f64;
	mov.f32 	%f66, 0f4B400001;
	mov.f32 	%f67, 0f437C0000;
	fma.rm.f32 	%f68, %f65, %f67, %f66;
	add.f32 	%f69, %f68, 0fCB40007F;
	neg.f32 	%f70, %f69;
	fma.rn.f32 	%f71, %f63, 0f3FB8AA3B, %f70;
	fma.rn.f32 	%f72, %f63, 0f32A57060, %f71;
	mov.b32 	%r34, %f68;
	shl.b32 	%r35, %r34, 23;
	mov.b32 	%f73, %r35;
	ex2.approx.ftz.f32 	%f74, %f72;
	mul.f32 	%f75, %f74, %f73;
	mul.f32 	%f76, %f59, %f75;
	mul.f32 	%f77, %f62, %f76;
	mul.f32 	%f78, %f54, %f77;
	ld.const.f32 	%f79, [%rd11+12];
	mul.f32 	%f80, %f79, 0f40C00000;
	mul.f32 	%f81, %f57, %f80;
	sub.f32 	%f82, %f78, %f81;
	ld.const.f32 	%f83, [%rd11+16];
	mul.f32 	%f84, %f83, 0f41000000;
	mul.f32 	%f85, %f57, %f84;
	mul.f32 	%f86, %f55, %f85;
	sub.f32 	%f87, %f82, %f86;
	mul.f32 	%f88, %f54, %f55;
	ld.const.f32 	%f89, [%rd11+20];
	fma.rn.f32 	%f90, %f88, %f89, %f87;
	setp.eq.f32 	%p4, %f52, 0f00000000;
	selp.f32 	%f91, 0f00000000, %f90, %p4;
	fma.rn.f32 	%f92, %f91, %f37, %f222;
	fma.rn.f32 	%f93, %f91, %f44, %f221;
	fma.rn.f32 	%f94, %f91, %f51, %f220;
	ld.shared.u32 	%r36, [%r51+12];
	add.s32 	%r37, %r36, %r3;
	ld.shared.f32 	%f95, [%r51];
	sub.f32 	%f96, %f2, %f95;
	mul.f32 	%f97, %f1, %f96;
	cvt.rni.f32.f32 	%f98, %f97;
	mul.f32 	%f99, %f26, %f98;
	sub.f32 	%f100, %f96, %f99;
	fma.rn.f32 	%f101, %f100, %f100, 0f00000000;
	ld.shared.f32 	%f102, [%r51+4];
	sub.f32 	%f103, %f3, %f102;
	mul.f32 	%f104, %f1, %f103;
	cvt.rni.f32.f32 	%f105, %f104;
	mul.f32 	%f106, %f26, %f105;
	sub.f32 	%f107, %f103, %f106;
	fma.rn.f32 	%f108, %f107, %f107, %f101;
	ld.shared.f32 	%f109, [%r51+8];
	sub.f32 	%f110, %f4, %f109;
	mul.f32 	%f111, %f1, %f110;
	cvt.rni.f32.f32 	%f112, %f111;
	mul.f32 	%f113, %f26, %f112;
	sub.f32 	%f114, %f110, %f113;
	fma.rn.f32 	%f115, %f114, %f114, %f108;
	sqrt.rn.f32 	%f116, %f115;
	rcp.rn.f32 	%f117, %f116;
	mul.f32 	%f118, %f117, %f117;
	mul.f32 	%f119, %f118, %f118;
	mul.f32 	%f120, %f119, %f119;
	mul.wide.s32 	%rd12, %r37, 24;
	add.s64 	%rd13, %rd15, %rd12;
	ld.const.f32 	%f121, [%rd13];
	mul.f32 	%f122, %f121, 0f3C70319E;
	ld.const.f32 	%f123, [%rd13+4];
	sub.f32 	%f124, %f123, %f116;
	ld.const.f32 	%f125, [%rd13+8];
	mul.f32 	%f126, %f124, %f125;
	fma.rn.f32 	%f127, %f126, 0f3BBB989D, 0f3F000000;
	cvt.sat.f32.f32 	%f128, %f127;
	fma.rm.f32 	%f129, %f128, %f67, %f66;
	add.f32 	%f130, %f129, 0fCB40007F;
	neg.f32 	%f131, %f130;
	fma.rn.f32 	%f132, %f126, 0f3FB8AA3B, %f131;
	fma.rn.f32 	%f133, %f126, 0f32A57060, %f132;
	mov.b32 	%r38, %f129;
	shl.b32 	%r39, %r38, 23;
	mov.b32 	%f134, %r39;
	ex2.approx.ftz.f32 	%f135, %f133;
	mul.f32 	%f136, %f135, %f134;
	mul.f32 	%f137, %f122, %f136;
	mul.f32 	%f138, %f125, %f137;
	mul.f32 	%f139, %f117, %f138;
	ld.const.f32 	%f140, [%rd13+12];
	mul.f32 	%f141, %f140, 0f40C00000;
	mul.f32 	%f142, %f120, %f141;
	sub.f32 	%f143, %f139, %f142;
	ld.const.f32 	%f144, [%rd13+16];
	mul.f32 	%f145, %f144, 0f41000000;
	mul.f32 	%f146, %f120, %f145;
	mul.f32 	%f147, %f118, %f146;
	sub.f32 	%f148, %f143, %f147;
	mul.f32 	%f149, %f117, %f118;
	ld.const.f32 	%f150, [%rd13+20];
	fma.rn.f32 	%f151, %f149, %f150, %f148;
	setp.eq.f32 	%p5, %f115, 0f00000000;
	selp.f32 	%f152, 0f00000000, %f151, %p5;
	fma.rn.f32 	%f222, %f152, %f100, %f92;
	fma.rn.f32 	%f221, %f152, %f107, %f93;
	fma.rn.f32 	%f220, %f152, %f114, %f94;
	add.s32 	%r52, %r52, 2;
	add.s32 	%r51, %r51, 32;
	setp.ne.s32 	%p6, %r52, 0;
	@%p6 bra 	$L__BB0_5;
$L__BB0_6:
	and.b32  	%r40, %r6, 1;
	setp.eq.b32 	%p7, %r40, 1;
	not.pred 	%p8, %p7;
	@%p8 bra 	$L__BB0_8;
	shl.b32 	%r41, %r53, 4;
	mov.u32 	%r42, _ZZ15nacl_kernel_gpuE4s_xj;
	add.s32 	%r43, %r42, %r41;
	ld.shared.u32 	%r44, [%r43+12];
	add.s32 	%r45, %r44, %r3;
	ld.shared.f32 	%f153, [%r43];
	sub.f32 	%f154, %f2, %f153;
	mul.f32 	%f155, %f1, %f154;
	cvt.rni.f32.f32 	%f156, %f155;
	mul.f32 	%f157, %f26, %f156;
	sub.f32 	%f158, %f154, %f157;
	fma.rn.f32 	%f159, %f158, %f158, 0f00000000;
	ld.shared.f32 	%f160, [%r43+4];
	sub.f32 	%f161, %f3, %f160;
	mul.f32 	%f162, %f1, %f161;
	cvt.rni.f32.f32 	%f163, %f162;
	mul.f32 	%f164, %f26, %f163;
	sub.f32 	%f165, %f161, %f164;
	fma.rn.f32 	%f166, %f165, %f165, %f159;
	ld.shared.f32 	%f167, [%r43+8];
	sub.f32 	%f168, %f4, %f167;
	mul.f32 	%f169, %f1, %f168;
	cvt.rni.f32.f32 	%f170, %f169;
	mul.f32 	%f171, %f26, %f170;
	sub.f32 	%f172, %f168, %f171;
	fma.rn.f32 	%f173, %f172, %f172, %f166;
	sqrt.rn.f32 	%f174, %f173;
	rcp.rn.f32 	%f175, %f174;
	mul.f32 	%f176, %f175, %f175;
	mul.f32 	%f177, %f176, %f176;
	mul.f32 	%f178, %f177, %f177;
	mul.wide.s32 	%rd14, %r45, 24;
	add.s64 	%rd16, %rd15, %rd14;
	ld.const.f32 	%f179, [%rd16];
	mul.f32 	%f180, %f179, 0f3C70319E;
	ld.const.f32 	%f181, [%rd16+4];
	sub.f32 	%f182, %f181, %f174;
	ld.const.f32 	%f183, [%rd16+8];
	mul.f32 	%f184, %f182, %f183;
	fma.rn.f32 	%f185, %f184, 0f3BBB989D, 0f3F000000;
	cvt.sat.f32.f32 	%f186, %f185;
	mov.f32 	%f187, 0f4B400001;
	mov.f32 	%f188, 0f437C0000;
	fma.rm.f32 	%f189, %f186, %f188, %f187;
	add.f32 	%f190, %f189, 0fCB40007F;
	neg.f32 	%f191, %f190;
	fma.rn.f32 	%f192, %f184, 0f3FB8AA3B, %f191;
	fma.rn.f32 	%f193, %f184, 0f32A57060, %f192;
	mov.b32 	%r46, %f189;
	shl.b32 	%r47, %r46, 23;
	mov.b32 	%f194, %r47;
	ex2.approx.ftz.f32 	%f195, %f193;
	mul.f32 	%f196, %f195, %f194;
	mul.f32 	%f197, %f180, %f196;
	mul.f32 	%f198, %f183, %f197;
	ld.const.f32 	%f199, [%rd16+12];
	mul.f32 	%f200, %f199, 0fC0C00000;
	mul.f32 	%f201, %f178, %f200;
	fma.rn.f32 	%f202, %f175, %f198, %f201;
	ld.const.f32 	%f203, [%rd16+16];
	mul.f32 	%f204, %f203, 0fC1000000;
	mul.f32 	%f205, %f178, %f204;
	fma.rn.f32 	%f206, %f176, %f205, %f202;
	mul.f32 	%f207, %f175, %f176;
	ld.const.f32 	%f208, [%rd16+20];
	fma.rn.f32 	%f209, %f207, %f208, %f206;
	setp.eq.f32 	%p9, %f173, 0f00000000;
	selp.f32 	%f210, 0f00000000, %f209, %p9;
	fma.rn.f32 	%f222, %f210, %f158, %f222;
	fma.rn.f32 	%f221, %f210, %f165, %f221;
	fma.rn.f32 	%f220, %f210, %f172, %f220;
$L__BB0_8:
	add.s32 	%r50, %r50, 64;
	setp.lt.s32 	%p10, %r50, %r16;
	add.s32 	%r49, %r49, -64;
	@%p10 bra 	$L__BB0_2;
$L__BB0_9:
	setp.ge.s32 	%p11, %r2, %r16;
	@%p11 bra 	$L__BB0_11;
	ld.param.u64 	%rd21, [nacl_kernel_gpu_param_4];
	mul.lo.s32 	%r48, %r2, 3;
	cvta.to.global.u64 	%rd17, %rd21;
	mul.wide.s32 	%rd18, %r48, 4;
	add.s64 	%rd19, %rd17, %rd18;
	st.global.f32 	[%rd19], %f222;
	st.global.f32 	[%rd19+4], %f221;
	st.global.f32 	[%rd19+8], %f220;
$L__BB0_11:
	ret;

}


// ===== COMPILED SASS (sm_100) =====

	.target	sm_100

	.elftype	@"ET_EXEC"


//--------------------- .note.nv.tkinfo           --------------------------
	.section	.note.nv.tkinfo,"",@"SHT_NOTE"
	.sectionflags	@"SHF_NOTE_NV_TKINFO"
	.tkinfo
        /*0018*/ 	.word	0x00000002
        /*0030*/ 	.string	""
        /*0030*/ 	.string	"ptxas"
        /*0030*/ 	.string	"Cuda compilation tools, release 13.0, V13.0.88"
        /*0030*/ 	.string	"Build cuda_13.0.r13.0/compiler.36424714_0"
        /*0030*/ 	.string	"-arch sm_100 -m 64 "



//--------------------- .note.nv.cuinfo           --------------------------
	.section	.note.nv.cuinfo,"",@"SHT_NOTE"
	.sectionflags	@"SHF_NOTE_NV_CUINFO"
        /*0018*/ 	.short	0x0002
        /*001a*/ 	.short	0x0064
        /*001c*/ 	.short	0x0082
	.zero		2


//--------------------- .nv.info                  --------------------------
	.section	.nv.info,"",@"SHT_CUDA_INFO"
	.align	4


	//----- nvinfo : EIATTR_REGCOUNT
	.align		4
        /*0000*/ 	.byte	0x04, 0x2f
        /*0002*/ 	.short	(.L_2 - .L_1)
	.align		4
.L_1:
        /*0004*/ 	.word	index@(nacl_kernel_gpu)
        /*0008*/ 	.word	0x00000020


	//----- nvinfo : EIATTR_FRAME_SIZE
	.align		4
.L_2:
        /*000c*/ 	.byte	0x04, 0x11
        /*000e*/ 	.short	(.L_4 - .L_3)
	.align		4
.L_3:
        /*0010*/ 	.word	index@($__internal_1_$__cuda_sm20_sqrt_rn_f32_slowpath)
        /*0014*/ 	.word	0x00000000


	//----- nvinfo : EIATTR_FRAME_SIZE
	.align		4
.L_4:
        /*0018*/ 	.byte	0x04, 0x11
        /*001a*/ 	.short	(.L_6 - .L_5)
	.align		4
.L_5:
        /*001c*/ 	.word	index@($__internal_0_$__cuda_sm20_rcp_rn_f32_slowpath)
        /*0020*/ 	.word	0x00000000


	//----- nvinfo : EIATTR_FRAME_SIZE
	.align		4
.L_6:
        /*0024*/ 	.byte	0x04, 0x11
        /*0026*/ 	.short	(.L_8 - .L_7)
	.align		4
.L_7:
        /*0028*/ 	.word	index@(nacl_kernel_gpu)
        /*002c*/ 	.word	0x00000000


	//----- nvinfo : EIATTR_MIN_STACK_SIZE
	.align		4
.L_8:
        /*0030*/ 	.byte	0x04, 0x12
        /*0032*/ 	.short	(.L_10 - .L_9)
	.align		4
.L_9:
        /*0034*/ 	.word	index@(nacl_kernel_gpu)
        /*0038*/ 	.word	0x00000000
.L_10:


//--------------------- .nv.compat                --------------------------
	.section	.nv.compat,"",@"SHT_CUDA_COMPAT_INFO"
	.align	4
        /*0000*/ 	.byte	0x02, 0x09, 0x00, 0x00, 0x02, 0x02, 0x01, 0x00, 0x02, 0x05, 0x05, 0x00, 0x03, 0x07, 0x01, 0x01
        /*0010*/ 	.byte	0x02, 0x03, 0x00, 0x00, 0x02, 0x06, 0x01, 0x00, 0x04, 0x0b, 0x08, 0x00, 0x01, 0x00, 0x00, 0x00
        /*0020*/ 	.byte	0x00, 0x00, 0x00, 0x00


//--------------------- .nv.info.nacl_kernel_gpu  --------------------------
	.section	.nv.info.nacl_kernel_gpu,"",@"SHT_CUDA_INFO"
	.sectionflags	@""
	.align	4


	//----- nvinfo : EIATTR_CUDA_API_VERSION
	.align		4
        /*0000*/ 	.byte	0x04, 0x37
        /*0002*/ 	.short	(.L_12 - .L_11)
.L_11:
        /*0004*/ 	.word	0x00000082


	//----- nvinfo : EIATTR_KPARAM_INFO
	.align		4
.L_12:
        /*0008*/ 	.byte	0x04, 0x17
        /*000a*/ 	.short	(.L_14 - .L_13)
.L_13:
        /*000c*/ 	.word	0x00000000
        /*0010*/ 	.short	0x0004
        /*0012*/ 	.short	0x0018
        /*0014*/ 	.byte	0x00, 0xf5, 0x21, 0x00


	//----- nvinfo : EIATTR_KPARAM_INFO
	.align		4
.L_14:
        /*0018*/ 	.byte	0x04, 0x17
        /*001a*/ 	.short	(.L_16 - .L_15)
.L_15:
        /*001c*/ 	.word	0x00000000
        /*0020*/ 	.short	0x0003
        /*0022*/ 	.short	0x0010
        /*0024*/ 	.byte	0x00, 0xf0, 0x11, 0x00


	//----- nvinfo : EIATTR_KPARAM_INFO
	.align		4
.L_16:
        /*0028*/ 	.byte	0x04, 0x17
        /*002a*/ 	.short	(.L_18 - .L_17)
.L_17:
        /*002c*/ 	.word	0x00000000
        /*0030*/ 	.short	0x0002
        /*0032*/ 	.short	0x000c
        /*0034*/ 	.byte	0x00, 0xf0, 0x11, 0x00


	//----- nvinfo : EIATTR_KPARAM_INFO
	.align		4
.L_18:
        /*0038*/ 	.byte	0x04, 0x17
        /*003a*/ 	.short	(.L_20 - .L_19)
.L_19:
        /*003c*/ 	.word	0x00000000
        /*0040*/ 	.short	0x0001
        /*0042*/ 	.short	0x0008
        /*0044*/ 	.byte	0x00, 0xf0, 0x11, 0x00


	//----- nvinfo : EIATTR_KPARAM_INFO
	.align		4
.L_20:
        /*0048*/ 	.byte	0x04, 0x17
        /*004a*/ 	.short	(.L_22 - .L_21)
.L_21:
        /*004c*/ 	.word	0x00000000
        /*0050*/ 	.short	0x0000
        /*0052*/ 	.short	0x0000
        /*0054*/ 	.byte	0x00, 0xf5, 0x21, 0x00


	//----- nvinfo : EIATTR_SPARSE_MMA_MASK
	.align		4
.L_22:
        /*0058*/ 	.byte	0x03, 0x50
        /*005a*/ 	.short	0x0000


	//----- nvinfo : EIATTR_MAXREG_COUNT
	.align		4
        /*005c*/ 	.byte	0x03, 0x1b
        /*005e*/ 	.short	0x00ff


	//----- nvinfo : EIATTR_NUM_BARRIERS
	.align		4
        /*0060*/ 	.byte	0x02, 0x4c
        /*0062*/ 	.byte	0x01
	.zero		1


	//----- nvinfo : EIATTR_MERCURY_ISA_VERSION
	.align		4
        /*0064*/ 	.byte	0x03, 0x5f
        /*0066*/ 	.short	0x0101


	//----- nvinfo : EIATTR_VRC_CTA_INIT_COUNT
	.align		4
        /*0068*/ 	.byte	0x02, 0x4a
	.zero		1
	.zero		1


	//----- nvinfo : EIATTR_EXIT_INSTR_OFFSETS
	.align		4
        /*006c*/ 	.byte	0x04, 0x1c
        /*006e*/ 	.short	(.L_24 - .L_23)


	//   ....[0]....
.L_23:
        /*0070*/ 	.word	0x00001430


	//   ....[1]....
        /*0074*/ 	.word	0x000014a0


	//----- nvinfo : EIATTR_CRS_STACK_SIZE
	.align		4
.L_24:
        /*0078*/ 	.byte	0x04, 0x1e
        /*007a*/ 	.short	(.L_26 - .L_25)
.L_25:
        /*007c*/ 	.word	0x00000000


	//----- nvinfo : EIATTR_CBANK_PARAM_SIZE
	.align		4
.L_26:
        /*0080*/ 	.byte	0x03, 0x19
        /*0082*/ 	.short	0x0020


	//----- nvinfo : EIATTR_PARAM_CBANK
	.align		4
        /*0084*/ 	.byte	0x04, 0x0a
        /*0086*/ 	.short	(.L_28 - .L_27)
	.align		4
.L_27:
        /*0088*/ 	.word	index@(.nv.constant0.nacl_kernel_gpu)
        /*008c*/ 	.short	0x0380
        /*008e*/ 	.short	0x0020


	//----- nvinfo : EIATTR_SW_WAR
	.align		4
.L_28:
        /*0090*/ 	.byte	0x04, 0x36
        /*0092*/ 	.short	(.L_30 - .L_29)
.L_29:
        /*0094*/ 	.word	0x00000008
.L_30:


//--------------------- .nv.callgraph             --------------------------
	.section	.nv.callgraph,"",@"SHT_CUDA_CALLGRAPH"
	.align	4
	.sectionentsize	8
	.align		4
        /*0000*/ 	.word	0x00000000
	.align		4
        /*0004*/ 	.word	0xffffffff
	.align		4
        /*0008*/ 	.word	0x00000000
	.align		4
        /*000c*/ 	.word	0xfffffffe
	.align		4
        /*0010*/ 	.word	0x00000000
	.align		4
        /*0014*/ 	.word	0xfffffffd
	.align		4
        /*0018*/ 	.word	0x00000000
	.align		4
        /*001c*/ 	.word	0xfffffffc


//--------------------- .nv.constant3             --------------------------
	.section	.nv.constant3,"a",@progbits
	.align	4
.nv.constant3:
	.type		d_matrix,@object
	.size		d_matrix,(.L_0 - d_matrix)
d_matrix:
	.zero		2304
.L_0:


//--------------------- .text.nacl_kernel_gpu     --------------------------
	.section	.text.nacl_kernel_gpu,"ax",@progbits
	.align	128
        .global         nacl_kernel_gpu
        .type           nacl_kernel_gpu,@function
        .size           nacl_kernel_gpu,(.L_x_32 - nacl_kernel_gpu)
        .other          nacl_kernel_gpu,@"STO_CUDA_ENTRY STV_DEFAULT"
nacl_kernel_gpu:
.text.nacl_kernel_gpu:
[----:B------:R-:W-:Y:S08]  /*0000*/  LDC R1, c[0x0][0x37c] ;  /* 0x0000df00ff017b82 */ /* 0x000ff00000000800 */
[----:B------:R-:W0:Y:S01]  /*0010*/  LDC R5, c[0x0][0x390] ;  /* 0x0000e400ff057b82 */ /* 0x000e220000000800 */
[----:B------:R-:W1:Y:S01]  /*0020*/  S2R R0, SR_TID.X ;  /* 0x0000000000007919 */ /* 0x000e620000002100 */
[----:B------:R-:W2:Y:S01]  /*0030*/  LDCU.64 UR10, c[0x0][0x358] ;  /* 0x00006b00ff0a77ac */ /* 0x000ea20008000a00 */
[----:B------:R-:W1:Y:S01]  /*0040*/  S2R R3, SR_CTAID.X ;  /* 0x0000000000037919 */ /* 0x000e620000002500 */
[----:B0-----:R-:W-:-:S04]  /*0050*/  IADD3 R2, PT, PT, R5, 0x1800000, RZ ;  /* 0x0180000005027810 */ /* 0x001fc80007ffe0ff */
[----:B------:R-:W-:-:S04]  /*0060*/  LOP3.LUT R2, R2, 0x7f800000, RZ, 0xc0, !PT ;  /* 0x7f80000002027812 */ /* 0x000fc800078ec0ff */
[----:B------:R-:W-:Y:S02]  /*0070*/  ISETP.GT.U32.AND P0, PT, R2, 0x1ffffff, PT ;  /* 0x01ffffff0200780c */ /* 0x000fe40003f04070 */
[----:B-1----:R-:W-:-:S11]  /*0080*/  LEA R20, R3, R0, 0x6 ;  /* 0x0000000003147211 */ /* 0x002fd600078e30ff */
[----:B--2---:R-:W-:Y:S05]  /*0090*/  @P0 BRA `(.L_x_0) ;  /* 0x0000000000180947 */ /* 0x004fea0003800000 */
[----:B------:R-:W0:Y:S01]  /*00a0*/  LDCU UR4, c[0x0][0x390] ;  /* 0x00007200ff0477ac */ /* 0x000e220008000800 */
[----:B------:R-:W-:Y:S02]  /*00b0*/  MOV R16, 0xe0 ;  /* 0x000000e000107802 */ /* 0x000fe40000000f00 */
[----:B0-----:R-:W-:-:S07]  /*00c0*/  MOV R9, UR4 ;  /* 0x0000000400097c02 */ /* 0x001fce0008000f00 */
[----:B------:R-:W-:Y:S05]  /*00d0*/  CALL.REL.NOINC `($__internal_0_$__cuda_sm20_rcp_rn_f32_slowpath) ;  /* 0x0000001000f47944 */ /* 0x000fea0003c00000 */
[----:B------:R-:W-:Y:S01]  /*00e0*/  MOV R2, R17 ;  /* 0x0000001100027202 */ /* 0x000fe20000000f00 */
[----:B------:R-:W-:Y:S06]  /*00f0*/  BRA `(.L_x_1) ;  /* 0x0000000000107947 */ /* 0x000fec0003800000 */
.L_x_0:
[----:B------:R-:W0:Y:S02]  /*0100*/  MUFU.RCP R2, R5 ;  /* 0x0000000500027308 */ /* 0x000e240000001000 */
[----:B0-----:R-:W-:-:S04]  /*0110*/  FFMA R3, R2, R5, -1 ;  /* 0xbf80000002037423 */ /* 0x001fc80000000005 */
[----:B------:R-:W-:-:S04]  /*0120*/  FADD.FTZ R3, -R3, -RZ ;  /* 0x800000ff03037221 */ /* 0x000fc80000010100 */
[----:B------:R-:W-:-:S07]  /*0130*/  FFMA R2, R2, R3, R2 ;  /* 0x0000000302027223 */ /* 0x000fce0000000002 */
.L_x_1:
[----:B------:R-:W0:Y:S01]  /*0140*/  LDCU UR4, c[0x0][0x388] ;  /* 0x00007100ff0477ac */ /* 0x000e220008000800 */
[----:B------:R-:W-:Y:S01]  /*0150*/  HFMA2 R7, -RZ, RZ, 0, 0 ;  /* 0x00000000ff077431 */ /* 0x000fe200000001ff */
[----:B------:R-:W-:Y:S01]  /*0160*/  CS2R R12, SRZ ;  /* 0x00000000000c7805 */ /* 0x000fe2000001ff00 */
[----:B0-----:R-:W-:-:S09]  /*0170*/  UISETP.GE.AND UP0, UPT, UR4, 0x1, UPT ;  /* 0x000000010400788c */ /* 0x001fd2000bf06270 */
[----:B------:R-:W-:Y:S05]  /*0180*/  BRA.U !UP0, `(.L_x_2) ;  /* 0x0000001108a07547 */ /* 0x000fea000b800000 */
[----:B------:R-:W0:Y:S02]  /*0190*/  LDC.64 R8, c[0x0][0x380] ;  /* 0x0000e000ff087b82 */ /* 0x000e240000000a00 */
[----:B0-----:R-:W-:-:S05]  /*01a0*/  IMAD.WIDE R8, R20, 0x10, R8 ;  /* 0x0000001014087825 */ /* 0x001fca00078e0208 */
[----:B------:R0:W5:Y:S04]  /*01b0*/  LDG.E R3, desc[UR10][R8.64] ;  /* 0x0000000a08037981 */ /* 0x000168000c1e1900 */
[----:B------:R0:W5:Y:S04]  /*01c0*/  LDG.E R4, desc[UR10][R8.64+0x4] ;  /* 0x0000040a08047981 */ /* 0x000168000c1e1900 */
[----:B------:R0:W5:Y:S04]  /*01d0*/  LDG.E R5, desc[UR10][R8.64+0x8] ;  /* 0x0000080a08057981 */ /* 0x000168000c1e1900 */
[----:B------:R0:W5:Y:S01]  /*01e0*/  LDG.E R6, desc[UR10][R8.64+0xc] ;  /* 0x00000c0a08067981 */ /* 0x000162000c1e1900 */
[----:B------:R-:W-:Y:S01]  /*01f0*/  MOV R12, RZ ;  /* 0x000000ff000c7202 */ /* 0x000fe20000000f00 */
[----:B------:R-:W1:Y:S01]  /*0200*/  LDCU UR9, c[0x0][0x388] ;  /* 0x00007100ff0977ac */ /* 0x000e620008000800 */
[----:B------:R-:W-:-:S05]  /*0210*/  UMOV UR4, URZ ;  /* 0x000000ff00047c82 */ /* 0x000fca0008000000 */
.L_x_24:
[----:B------:R-:W2:Y:S01]  /*0220*/  LDC.64 R14, c[0x0][0x380] ;  /* 0x0000e000ff0e7b82 */ /* 0x000ea20000000a00 */
[----:B0-----:R-:W-:-:S05]  /*0230*/  IADD3 R9, PT, PT, R0, UR4, RZ ;  /* 0x0000000400097c10 */ /* 0x001fca000fffe0ff */
[----:B--2---:R-:W-:Y:S02]  /*0240*/  IMAD.WIDE.U32 R14, R9, 0x10, R14 ;  /* 0x00000010090e7825 */ /* 0x004fe400078e000e */
[----:B------:R-:W-:Y:S06]  /*0250*/  BAR.SYNC.DEFER_BLOCKING 0x0 ;  /* 0x0000000000007b1d */ /* 0x000fec0000010000 */
[----:B------:R-:W2:Y:S04]  /*0260*/  LDG.E R8, desc[UR10][R14.64] ;  /* 0x0000000a0e087981 */ /* 0x000ea8000c1e1900 */
[----:B------:R-:W2:Y:S04]  /*0270*/  LDG.E R9, desc[UR10][R14.64+0x4] ;  /* 0x0000040a0e097981 */ /* 0x000ea8000c1e1900 */
[----:B------:R-:W2:Y:S04]  /*0280*/  LDG.E R10, desc[UR10][R14.64+0x8] ;  /* 0x0000080a0e0a7981 */ /* 0x000ea8000c1e1900 */
[----:B------:R-:W2:Y:S01]  /*0290*/  LDG.E R11, desc[UR10][R14.64+0xc] ;  /* 0x00000c0a0e0b7981 */ /* 0x000ea2000c1e1900 */
[----:B------:R-:W0:Y:S01]  /*02a0*/  S2UR UR6, SR_CgaCtaId ;  /* 0x00000000000679c3 */ /* 0x000e220000008800 */
[----:B------:R-:W-:-:S02]  /*02b0*/  UMOV UR5, 0x400 ;  /* 0x0000040000057882 */ /* 0x000fc40000000000 */
[----:B0-----:R-:W-:Y:S02]  /*02c0*/  ULEA UR6, UR6, UR5, 0x18 ;  /* 0x0000000506067291 */ /* 0x001fe4000f8ec0ff */
[----:B------:R-:W0:Y:S04]  /*02d0*/  LDCU UR5, c[0x0][0x388] ;  /* 0x00007100ff0577ac */ /* 0x000e280008000800 */
[----:B------:R-:W-:Y:S01]  /*02e0*/  LEA R16, R0, UR6, 0x4 ;  /* 0x0000000600107c11 */ /* 0x000fe2000f8e20ff */
[----:B0-----:R-:W-:Y:S02]  /*02f0*/  UISETP.GE.AND UP1, UPT, UR4, UR5, UPT ;  /* 0x000000050400728c */ /* 0x001fe4000bf26270 */
[----:B------:R-:W-:-:S04]  /*0300*/  UIADD3 UR4, UPT, UPT, UR4, 0x40, URZ ;  /* 0x0000004004047890 */ /* 0x000fc8000fffe0ff */
[----:B------:R-:W-:Y:S01]  /*0310*/  UISETP.GE.AND UP0, UPT, UR4, UR5, UPT ;  /* 0x000000050400728c */ /* 0x000fe2000bf06270 */
[----:B--2---:R0:W-:Y:S01]  /*0320*/  STS.128 [R16], R8 ;  /* 0x0000000810007388 */ /* 0x0041e20000000c00 */
[----:B------:R-:W-:Y:S06]  /*0330*/  BAR.SYNC.DEFER_BLOCKING 0x0 ;  /* 0x0000000000007b1d */ /* 0x000fec0000010000 */
[----:B------:R-:W-:Y:S05]  /*0340*/  BRA.U UP1, `(.L_x_3) ;  /* 0x0000001101287547 */ /* 0x000fea000b800000 */
[----:B-1----:R-:W-:-:S04]  /*0350*/  UISETP.LT.AND UP1, UPT, UR9, 0x40, UPT ;  /* 0x000000400900788c */ /* 0x002fc8000bf21270 */
[----:B------:R-:W-:-:S04]  /*0360*/  USEL UR5, UR9, 0x40, UP1 ;  /* 0x0000004009057887 */ /* 0x000fc80008800000 */
[----:B------:R-:W-:-:S04]  /*0370*/  UISETP.LT.AND UP1, UPT, UR5, 0x1, UPT ;  /* 0x000000010500788c */ /* 0x000fc8000bf21270 */
[----:B------:R-:W-:Y:S02]  /*0380*/  USEL UR8, UR5, 0x1, !UP1 ;  /* 0x0000000105087887 */ /* 0x000fe4000c800000 */
[----:B------:R-:W-:Y:S01]  /*0390*/  UISETP.GE.AND UP1, UPT, UR9, 0x2, UPT ;  /* 0x000000020900788c */ /* 0x000fe2000bf26270 */
[----:B------:R-:W-:-:S08]  /*03a0*/  UMOV UR5, URZ ;  /* 0x000000ff00057c82 */ /* 0x000fd00008000000 */
[----:B------:R-:W-:Y:S05]  /*03b0*/  BRA.U !UP1, `(.L_x_4) ;  /* 0x0000000909a87547 */ /* 0x000fea000b800000 */
[----:B------:R-:W-:Y:S01]  /*03c0*/  ULOP3.LUT UR5, UR8, 0x7e, URZ, 0xc0, !UPT ;  /* 0x0000007e08057892 */ /* 0x000fe2000f8ec0ff */
[----:B------:R-:W1:Y:S01]  /*03d0*/  LDCU UR13, c[0x0][0x390] ;  /* 0x00007200ff0d77ac */ /* 0x000e620008000800 */
[----:B------:R-:W2:Y:S01]  /*03e0*/  LDCU UR12, c[0x0][0x38c] ;  /* 0x00007180ff0c77ac */ /* 0x000ea20008000800 */
[----:B------:R-:W-:Y:S02]  /*03f0*/  UIADD3 UR6, UPT, UPT, UR6, 0x10, URZ ;  /* 0x0000001006067890 */ /* 0x000fe4000fffe0ff */
[----:B------:R-:W-:-:S12]  /*0400*/  UIADD3 UR7, UPT, UPT, -UR5, URZ, URZ ;  /* 0x000000ff05077290 */ /* 0x000fd8000fffe1ff */
.L_x_17:
[----:B0-----:R-:W0:Y:S01]  /*0410*/  LDS.128 R8, [UR6+-0x10] ;  /* 0xfffff006ff087984 */ /* 0x001e220008000c00 */
[----:B------:R-:W-:Y:S01]  /*0420*/  ULOP3.LUT UR5, UR8, 0x7e, URZ, 0xc0, !UPT ;  /* 0x0000007e08057892 */ /* 0x000fe2000f8ec0ff */
[----:B------:R-:W-:Y:S01]  /*0430*/  BSSY.RECONVERGENT B0, `(.L_x_5) ;  /* 0x000001d000007945 */ /* 0x000fe20003800200 */
[----:B0----5:R-:W-:Y:S01]  /*0440*/  FADD R15, R3, -R8 ;  /* 0x80000008030f7221 */ /* 0x021fe20000000000 */
[----:B------:R-:W-:Y:S01]  /*0450*/  FADD R9, R4, -R9 ;  /* 0x8000000904097221 */ /* 0x000fe20000000000 */
[----:B------:R-:W-:Y:S02]  /*0460*/  FADD R23, R5, -R10 ;  /* 0x8000000a05177221 */ /* 0x000fe40000000000 */
[-C--:B------:R-:W-:Y:S01]  /*0470*/  FMUL R8, R15, R2.reuse ;  /* 0x000000020f087220 */ /* 0x080fe20000400000 */
[-C--:B------:R-:W-:Y:S01]  /*0480*/  FMUL R14, R9, R2.reuse ;  /* 0x00000002090e7220 */ /* 0x080fe20000400000 */
[----:B------:R-:W-:-:S04]  /*0490*/  FMUL R16, R23, R2 ;  /* 0x0000000217107220 */ /* 0x000fc80000400000 */
[----:B------:R-:W1:Y:S08]  /*04a0*/  FRND R8, R8 ;  /* 0x0000000800087307 */ /* 0x000e700000201000 */
[----:B------:R-:W0:Y:S01]  /*04b0*/  FRND R14, R14 ;  /* 0x0000000e000e7307 */ /* 0x000e220000201000 */
[----:B-1----:R-:W-:-:S07]  /*04c0*/  FFMA R22, -R8, UR13, R15 ;  /* 0x0000000d08167c23 */ /* 0x002fce000800010f */
[----:B------:R-:W1:Y:S01]  /*04d0*/  FRND R16, R16 ;  /* 0x0000001000107307 */ /* 0x000e620000201000 */
[----:B0-----:R-:W-:Y:S01]  /*04e0*/  FFMA R24, -R14, UR13, R9 ;  /* 0x0000000d0e187c23 */ /* 0x001fe20008000109 */
[----:B------:R-:W-:-:S04]  /*04f0*/  FFMA R9, R22, R22, RZ ;  /* 0x0000001616097223 */ /* 0x000fc800000000ff */
[----:B------:R-:W-:Y:S01]  /*0500*/  FFMA R10, R24, R24, R9 ;  /* 0x00000018180a7223 */ /* 0x000fe20000000009 */
[----:B-1----:R-:W-:-:S04]  /*0510*/  FFMA R23, -R16, UR13, R23 ;  /* 0x0000000d10177c23 */ /* 0x002fc80008000117 */
[----:B------:R-:W-:-:S04]  /*0520*/  FFMA R21, R23, R23, R10 ;  /* 0x0000001717157223 */ /* 0x000fc8000000000a */
[----:B------:R0:W1:Y:S01]  /*0530*/  MUFU.RSQ R18, R21 ;  /* 0x0000001500127308 */ /* 0x0000620000001400 */
[----:B------:R-:W-:-:S04]  /*0540*/  IADD3 R8, PT, PT, R21, -0xd000000, RZ ;  /* 0xf300000015087810 */ /* 0x000fc80007ffe0ff */
[----:B------:R-:W-:Y:S01]  /*0550*/  ISETP.GT.U32.AND P0, PT, R8, 0x727fffff, PT ;  /* 0x727fffff0800780c */ /* 0x000fe20003f04070 */
[----:B--2---:R-:W-:-:S12]  /*0560*/  IMAD R8, R6, UR12, R11 ;  /* 0x0000000c06087c24 */ /* 0x004fd8000f8e020b */
[----:B01----:R-:W-:Y:S05]  /*0570*/  @!P0 BRA `(.L_x_6) ;  /* 0x0000000000108947 */ /* 0x003fea0003800000 */
[----:B------:R-:W-:Y:S02]  /*0580*/  MOV R19, R21 ;  /* 0x0000001500137202 */ /* 0x000fe40000000f00 */
[----:B------:R-:W-:-:S07]  /*0590*/  MOV R16, 0x5b0 ;  /* 0x000005b000107802 */ /* 0x000fce0000000f00 */
[----:B------:R-:W-:Y:S05]  /*05a0*/  CALL.REL.NOINC `($__internal_1_$__cuda_sm20_sqrt_rn_f32_slowpath) ;  /* 0x0000001000947944 */ /* 0x000fea0003c00000 */
[----:B------:R-:W-:Y:S05]  /*05b0*/  BRA `(.L_x_7) ;  /* 0x0000000000107947 */ /* 0x000fea0003800000 */
.L_x_6:
[----:B------:R-:W-:Y:S01]  /*05c0*/  FMUL.FTZ R10, R21, R18 ;  /* 0x00000012150a7220 */ /* 0x000fe20000410000 */
[----:B------:R-:W-:-:S03]  /*05d0*/  FMUL.FTZ R11, R18, 0.5 ;  /* 0x3f000000120b7820 */ /* 0x000fc60000410000 */
[----:B------:R-:W-:-:S04]  /*05e0*/  FFMA R9, -R10, R10, R21 ;  /* 0x0000000a0a097223 */ /* 0x000fc80000000115 */
[----:B------:R-:W-:-:S07]  /*05f0*/  FFMA R9, R9, R11, R10 ;  /* 0x0000000b09097223 */ /* 0x000fce000000000a */
.L_x_7:
[----:B------:R-:W-:Y:S05]  /*0600*/  BSYNC.RECONVERGENT B0 ;  /* 0x0000000000007941 */ /* 0x000fea0003800200 */
.L_x_5:
[----:B------:R-:W-:Y:S01]  /*0610*/  IADD3 R10, PT, PT, R9, 0x1800000, RZ ;  /* 0x01800000090a7810 */ /* 0x000fe20007ffe0ff */
[----:B------:R-:W-:Y:S03]  /*0620*/  BSSY.RECONVERGENT B0, `(.L_x_8) ;  /* 0x000000c000007945 */ /* 0x000fe60003800200 */
[----:B------:R-:W-:-:S04]  /*0630*/  LOP3.LUT R10, R10, 0x7f800000, RZ, 0xc0, !PT ;  /* 0x7f8000000a0a7812 */ /* 0x000fc800078ec0ff */
[----:B------:R-:W-:-:S13]  /*0640*/  ISETP.GT.U32.AND P0, PT, R10, 0x1ffffff, PT ;  /* 0x01ffffff0a00780c */ /* 0x000fda0003f04070 */
[----:B------:R-:W-:Y:S05]  /*0650*/  @P0 BRA `(.L_x_9) ;  /* 0x0000000000100947 */ /* 0x000fea0003800000 */
[----:B------:R-:W-:-:S07]  /*0660*/  MOV R16, 0x680 ;  /* 0x0000068000107802 */ /* 0x000fce0000000f00 */
[----:B------:R-:W-:Y:S05]  /*0670*/  CALL.REL.NOINC `($__internal_0_$__cuda_sm20_rcp_rn_f32_slowpath) ;  /* 0x0000000c008c7944 */ /* 0x000fea0003c00000 */
[----:B------:R-:W-:Y:S01]  /*0680*/  MOV R25, R17 ;  /* 0x0000001100197202 */ /* 0x000fe20000000f00 */
[----:B------:R-:W-:Y:S06]  /*0690*/  BRA `(.L_x_10) ;  /* 0x0000000000107947 */ /* 0x000fec0003800000 */
.L_x_9:
[----:B------:R-:W0:Y:S02]  /*06a0*/  MUFU.RCP R10, R9 ;  /* 0x00000009000a7308 */ /* 0x000e240000001000 */
[----:B0-----:R-:W-:-:S04]  /*06b0*/  FFMA R11, R10, R9, -1 ;  /* 0xbf8000000a0b7423 */ /* 0x001fc80000000009 */
[----:B------:R-:W-:-:S04]  /*06c0*/  FADD.FTZ R11, -R11, -RZ ;  /* 0x800000ff0b0b7221 */ /* 0x000fc80000010100 */
[----:B------:R-:W-:-:S07]  /*06d0*/  FFMA R25, R10, R11, R10 ;  /* 0x0000000b0a197223 */ /* 0x000fce000000000a */
.L_x_10:
[----:B------:R-:W-:Y:S05]  /*06e0*/  BSYNC.RECONVERGENT B0 ;  /* 0x0000000000007941 */ /* 0x000fea0003800200 */
.L_x_8:
[----:B------:R-:W-:Y:S01]  /*06f0*/  IMAD R28, R8, 0x18, RZ ;  /* 0x00000018081c7824 */ /* 0x000fe200078e02ff */
[----:B------:R-:W-:Y:S01]  /*0700*/  MOV R8, 0x437c0000 ;  /* 0x437c000000087802 */ /* 0x000fe20000000f00 */
[----:B------:R-:W-:Y:S01]  /*0710*/  BSSY.RECONVERGENT B0, `(.L_x_11) ;  /* 0x000003f000007945 */ /* 0x000fe20003800200 */
[----:B------:R-:W-:Y:S01]  /*0720*/  FSETP.NEU.AND P0, PT, R21, RZ, PT ;  /* 0x000000ff1500720b */ /* 0x000fe20003f0d000 */
[----:B------:R-:W0:Y:S08]  /*0730*/  LDC.64 R14, c[0x3][R28] ;  /* 0x00c000001c0e7b82 */ /* 0x000e300000000a00 */
[----:B------:R-:W1:Y:S01]  /*0740*/  LDC.64 R16, c[0x3][R28+0x8] ;  /* 0x00c002001c107b82 */ /* 0x000e620000000a00 */
[----:B0-----:R-:W-:Y:S01]  /*0750*/  FADD R15, R15, -R9 ;  /* 0x800000090f0f7221 */ /* 0x001fe20000000000 */
[----:B------:R-:W-:-:S02]  /*0760*/  HFMA2 R9, -RZ, RZ, 0.96630859375, -0.0022525787353515625 ;  /* 0x3bbb989dff097431 */ /* 0x000fc400000001ff */
[----:B------:R-:W-:Y:S01]  /*0770*/  FMUL R14, R14, 0.014660267159342765808 ;  /* 0x3c70319e0e0e7820 */ /* 0x000fe20000400000 */
[----:B-1----:R-:W-:Y:S01]  /*0780*/  FMUL R18, R15, R16 ;  /* 0x000000100f127220 */ /* 0x002fe20000400000 */
[----:B------:R-:W-:-:S03]  /*0790*/  FMUL R17, R17, 6 ;  /* 0x40c0000011117820 */ /* 0x000fc60000400000 */
[----:B------:R-:W-:-:S04]  /*07a0*/  FFMA.SAT R15, R18, R9, 0.5 ;  /* 0x3f000000120f7423 */ /* 0x000fc80000002009 */
[----:B------:R-:W-:Y:S02]  /*07b0*/  FFMA.RM R15, R15, R8, 12582913 ;  /* 0x4b4000010f0f7423 */ /* 0x000fe40000004008 */
[----:B------:R-:W0:Y:S02]  /*07c0*/  LDS.128 R8, [UR6] ;  /* 0x00000006ff087984 */ /* 0x000e240008000c00 */
[C---:B------:R-:W-:Y:S01]  /*07d0*/  FADD R19, R15.reuse, -12583039 ;  /* 0xcb40007f0f137421 */ /* 0x040fe20000000000 */
[----:B------:R-:W-:-:S03]  /*07e0*/  SHF.L.U32 R15, R15, 0x17, RZ ;  /* 0x000000170f0f7819 */ /* 0x000fc600000006ff */
[----:B------:R-:W-:-:S04]  /*07f0*/  FFMA R19, R18, 1.4426950216293334961, -R19 ;  /* 0x3fb8aa3b12137823 */ /* 0x000fc80000000813 */
[----:B------:R-:W-:Y:S02]  /*0800*/  FFMA R27, R18, 1.925963033500011079e-08, R19 ;  /* 0x32a57060121b7823 */ /* 0x000fe40000000013 */
[----:B------:R-:W1:Y:S02]  /*0810*/  LDC.64 R18, c[0x3][R28+0x10] ;  /* 0x00c004001c127b82 */ /* 0x000e640000000a00 */
[----:B------:R-:W2:Y:S02]  /*0820*/  MUFU.EX2 R26, R27 ;  /* 0x0000001b001a7308 */ /* 0x000ea40000000800 */
[----:B--2---:R-:W-:Y:S01]  /*0830*/  FMUL R15, R15, R26 ;  /* 0x0000001a0f0f7220 */ /* 0x004fe20000400000 */
[----:B------:R-:W-:-:S03]  /*0840*/  FMUL R26, R25, R25 ;  /* 0x00000019191a7220 */ /* 0x000fc60000400000 */
[----:B------:R-:W-:Y:S01]  /*0850*/  FMUL R29, R14, R15 ;  /* 0x0000000f0e1d7220 */ /* 0x000fe20000400000 */
[----:B------:R-:W-:-:S03]  /*0860*/  FMUL R14, R26, R26 ;  /* 0x0000001a1a0e7220 */ /* 0x000fc60000400000 */
[----:B------:R-:W-:Y:S01]  /*0870*/  FMUL R16, R16, R29 ;  /* 0x0000001d10107220 */ /* 0x000fe20000400000 */
[----:B------:R-:W-:Y:S01]  /*0880*/  FMUL R14, R14, R14 ;  /* 0x0000000e0e0e7220 */ /* 0x000fe20000400000 */
[----:B0-----:R-:W-:-:S03]  /*0890*/  FADD R15, R3, -R8 ;  /* 0x80000008030f7221 */ /* 0x001fc60000000000 */
[----:B------:R-:W-:Y:S01]  /*08a0*/  FMUL R27, R14, R17 ;  /* 0x000000110e1b7220 */ /* 0x000fe20000400000 */
[-C--:B------:R-:W-:Y:S01]  /*08b0*/  FMUL R29, R15, R2.reuse ;  /* 0x000000020f1d7220 */ /* 0x080fe20000400000 */
[----:B------:R-:W-:Y:S02]  /*08c0*/  FADD R17, R4, -R9 ;  /* 0x8000000904117221 */ /* 0x000fe40000000000 */
[-C--:B------:R-:W-:Y:S01]  /*08d0*/  FFMA R9, R16, R25.reuse, -R27 ;  /* 0x0000001910097223 */ /* 0x080fe2000000081b */
[----:B------:R-:W0:Y:S01]  /*08e0*/  FRND R8, R29 ;  /* 0x0000001d00087307 */ /* 0x000e220000201000 */
[----:B------:R-:W-:Y:S01]  /*08f0*/  FMUL R16, R17, R2 ;  /* 0x0000000211107220 */ /* 0x000fe20000400000 */
[----:B------:R-:W-:Y:S01]  /*0900*/  FADD R27, R5, -R10 ;  /* 0x8000000a051b7221 */ /* 0x000fe20000000000 */
[----:B------:R-:W-:-:S05]  /*0910*/  FMUL R25, R26, R25 ;  /* 0x000000191a197220 */ /* 0x000fca0000400000 */
[----:B------:R2:W3:Y:S01]  /*0920*/  FRND R10, R16 ;  /* 0x00000010000a7307 */ /* 0x0004e20000201000 */
[----:B0-----:R-:W-:Y:S01]  /*0930*/  FFMA R8, -R8, UR13, R15 ;  /* 0x0000000d08087c23 */ /* 0x001fe2000800010f */
[----:B-1----:R-:W-:Y:S01]  /*0940*/  FMUL R15, R18, 8 ;  /* 0x41000000120f7820 */ /* 0x002fe20000400000 */
[----:B--2---:R-:W-:-:S03]  /*0950*/  FMUL R16, R27, R2 ;  /* 0x000000021b107220 */ /* 0x004fc60000400000 */
[----:B------:R-:W-:-:S03]  /*0960*/  FMUL R18, R14, R15 ;  /* 0x0000000f0e127220 */ /* 0x000fc60000400000 */
[----:B------:R-:W0:Y:S01]  /*0970*/  FRND R16, R16 ;  /* 0x0000001000107307 */ /* 0x000e220000201000 */
[----:B---3--:R-:W-:Y:S01]  /*0980*/  FFMA R15, -R10, UR13, R17 ;  /* 0x0000000d0a0f7c23 */ /* 0x008fe20008000111 */
[----:B------:R-:W-:Y:S01]  /*0990*/  FFMA R10, R8, R8, RZ ;  /* 0x00000008080a7223 */ /* 0x000fe200000000ff */
[----:B------:R-:W-:-:S03]  /*09a0*/  FFMA R18, -R26, R18, R9 ;  /* 0x000000121a127223 */ /* 0x000fc60000000109 */
[----:B------:R-:W-:Y:S01]  /*09b0*/  FFMA R17, R15, R15, R10 ;  /* 0x0000000f0f117223 */ /* 0x000fe2000000000a */
[----:B------:R-:W-:-:S05]  /*09c0*/  FFMA R18, R25, R19, R18 ;  /* 0x0000001319127223 */ /* 0x000fca0000000012 */
[----:B------:R-:W-:Y:S01]  /*09d0*/  FSEL R18, R18, RZ, P0 ;  /* 0x000000ff12127208 */ /* 0x000fe20000000000 */
[----:B0-----:R-:W-:-:S04]  /*09e0*/  FFMA R14, -R16, UR13, R27 ;  /* 0x0000000d100e7c23 */ /* 0x001fc8000800011b */
[-C--:B------:R-:W-:Y:S01]  /*09f0*/  FFMA R24, R24, R18.reuse, R7 ;  /* 0x0000001218187223 */ /* 0x080fe20000000007 */
[----:B------:R-:W-:Y:S01]  /*0a00*/  FFMA R21, R22, R18, R13 ;  /* 0x0000001216157223 */ /* 0x000fe2000000000d */
[----:B------:R-:W-:Y:S01]  /*0a10*/  FFMA R10, R14, R14, R17 ;  /* 0x0000000e0e0a7223 */ /* 0x000fe20000000011 */
[----:B------:R-:W-:Y:S01]  /*0a20*/  FFMA R23, R23, R18, R12 ;  /* 0x0000001217177223 */ /* 0x000fe2000000000c */
[----:B------:R-:W-:Y:S02]  /*0a30*/  IMAD R7, R6, UR12, R11 ;  /* 0x0000000c06077c24 */ /* 0x000fe4000f8e020b */
[----:B------:R0:W1:Y:S01]  /*0a40*/  MUFU.RSQ R17, R10 ;  /* 0x0000000a00117308 */ /* 0x0000620000001400 */
[----:B------:R-:W-:-:S04]  /*0a50*/  IADD3 R9, PT, PT, R10, -0xd000000, RZ ;  /* 0xf30000000a097810 */ /* 0x000fc80007ffe0ff */
[----:B------:R-:W-:-:S13]  /*0a60*/  ISETP.GT.U32.AND P0, PT, R9, 0x727fffff, PT ;  /* 0x727fffff0900780c */ /* 0x000fda0003f04070 */
[----:B01----:R-:W-:Y:S05]  /*0a70*/  @!P0 BRA `(.L_x_12) ;  /* 0x0000000000108947 */ /* 0x003fea0003800000 */
[----:B------:R-:W-:Y:S02]  /*0a80*/  MOV R19, R10 ;  /* 0x0000000a00137202 */ /* 0x000fe40000000f00 */
[----:B------:R-:W-:-:S07]  /*0a90*/  MOV R16, 0xab0 ;  /* 0x00000ab000107802 */ /* 0x000fce0000000f00 */
[----:B------:R-:W-:Y:S05]  /*0aa0*/  CALL.REL.NOINC `($__internal_1_$__cuda_sm20_sqrt_rn_f32_slowpath) ;  /* 0x0000000c00547944 */ /* 0x000fea0003c00000 */
[----:B------:R-:W-:Y:S05]  /*0ab0*/  BRA `(.L_x_13) ;  /* 0x0000000000107947 */ /* 0x000fea0003800000 */
.L_x_12:
[----:B------:R-:W-:Y:S01]  /*0ac0*/  FMUL.FTZ R9, R10, R17 ;  /* 0x000000110a097220 */ /* 0x000fe20000410000 */
[----:B------:R-:W-:-:S03]  /*0ad0*/  FMUL.FTZ R11, R17, 0.5 ;  /* 0x3f000000110b7820 */ /* 0x000fc60000410000 */
[----:B------:R-:W-:-:S04]  /*0ae0*/  FFMA R12, -R9, R9, R10 ;  /* 0x00000009090c7223 */ /* 0x000fc8000000010a */
[----:B------:R-:W-:-:S07]  /*0af0*/  FFMA R9, R12, R11, R9 ;  /* 0x0000000b0c097223 */ /* 0x000fce0000000009 */
.L_x_13:
[----:B------:R-:W-:Y:S05]  /*0b00*/  BSYNC.RECONVERGENT B0 ;  /* 0x0000000000007941 */ /* 0x000fea0003800200 */
.L_x_11:
        /* <DEDUP_REMOVED lines=9> */
.L_x_15:
[----:B------:R-:W0:Y:S02]  /*0ba0*/  MUFU.RCP R12, R9 ;  /* 0x00000009000c7308 */ /* 0x000e240000001000 */
[----:B0-----:R-:W-:-:S04]  /*0bb0*/  FFMA R11, R12, R9, -1 ;  /* 0xbf8000000c0b7423 */ /* 0x001fc80000000009 */
[----:B------:R-:W-:-:S04]  /*0bc0*/  FADD.FTZ R11, -R11, -RZ ;  /* 0x800000ff0b0b7221 */ /* 0x000fc80000010100 */
[----:B------:R-:W-:-:S07]  /*0bd0*/  FFMA R11, R12, R11, R12 ;  /* 0x0000000b0c0b7223 */ /* 0x000fce000000000c */
.L_x_16:
[----:B------:R-:W-:Y:S05]  /*0be0*/  BSYNC.RECONVERGENT B0 ;  /* 0x0000000000007941 */ /* 0x000fea0003800200 */
.L_x_14:
[----:B------:R-:W-:Y:S02]  /*0bf0*/  IMAD R25, R7, 0x18, RZ ;  /* 0x0000001807197824 */ /* 0x000fe400078e02ff */
[----:B------:R-:W-:Y:S01]  /*0c00*/  HFMA2 R22, -RZ, RZ, 0.96630859375, -0.0022525787353515625 ;  /* 0x3bbb989dff167431 */ /* 0x000fe200000001ff */
[----:B------:R-:W-:Y:S01]  /*0c10*/  MOV R26, 0x437c0000 ;  /* 0x437c0000001a7802 */ /* 0x000fe20000000f00 */
[----:B------:R-:W-:Y:S01]  /*0c20*/  UIADD3 UR7, UPT, UPT, UR7, 0x2, URZ ;  /* 0x0000000207077890 */ /* 0x000fe2000fffe0ff */
[----:B------:R-:W0:Y:S01]  /*0c30*/  LDC.64 R12, c[0x3][R25] ;  /* 0x00c00000190c7b82 */ /* 0x000e220000000a00 */
[----:B------:R-:W-:Y:S01]  /*0c40*/  FSETP.NEU.AND P0, PT, R10, RZ, PT ;  /* 0x000000ff0a00720b */ /* 0x000fe20003f0d000 */
[----:B------:R-:W-:Y:S02]  /*0c50*/  UIADD3 UR6, UPT, UPT, UR6, 0x20, URZ ;  /* 0x0000002006067890 */ /* 0x000fe4000fffe0ff */
[----:B------:R-:W-:-:S04]  /*0c60*/  UISETP.NE.AND UP1, UPT, UR7, URZ, UPT ;  /* 0x000000ff0700728c */ /* 0x000fc8000bf25270 */
[----:B------:R-:W1:Y:S08]  /*0c70*/  LDC.64 R16, c[0x3][R25+0x8] ;  /* 0x00c0020019107b82 */ /* 0x000e700000000a00 */
[----:B------:R-:W2:Y:S01]  /*0c80*/  LDC.64 R18, c[0x3][R25+0x10] ;  /* 0x00c0040019127b82 */ /* 0x000ea20000000a00 */
[----:B0-----:R-:W-:Y:S01]  /*0c90*/  FADD R13, R13, -R9 ;  /* 0x800000090d0d7221 */ /* 0x001fe20000000000 */
[----:B------:R-:W-:-:S03]  /*0ca0*/  FMUL R12, R12, 0.014660267159342765808 ;  /* 0x3c70319e0c0c7820 */ /* 0x000fc60000400000 */
[----:B-1----:R-:W-:-:S04]  /*0cb0*/  FMUL R13, R13, R16 ;  /* 0x000000100d0d7220 */ /* 0x002fc80000400000 */
[----:B------:R-:W-:-:S04]  /*0cc0*/  FFMA.SAT R7, R13, R22, 0.5 ;  /* 0x3f0000000d077423 */ /* 0x000fc80000002016 */
[----:B------:R-:W-:Y:S01]  /*0cd0*/  FFMA.RM R7, R7, R26, 12582913 ;  /* 0x4b40000107077423 */ /* 0x000fe2000000401a */
[----:B--2---:R-:W-:-:S03]  /*0ce0*/  FMUL R18, R18, 8 ;  /* 0x4100000012127820 */ /* 0x004fc60000400000 */
[C---:B------:R-:W-:Y:S01]  /*0cf0*/  FADD R22, R7.reuse, -12583039 ;  /* 0xcb40007f07167421 */ /* 0x040fe20000000000 */
[----:B------:R-:W-:-:S03]  /*0d00*/  SHF.L.U32 R9, R7, 0x17, RZ ;  /* 0x0000001707097819 */ /* 0x000fc600000006ff */
[----:B------:R-:W-:-:S04]  /*0d10*/  FFMA R22, R13, 1.4426950216293334961, -R22 ;  /* 0x3fb8aa3b0d167823 */ /* 0x000fc80000000816 */
[----:B------:R-:W-:Y:S01]  /*0d20*/  FFMA R13, R13, 1.925963033500011079e-08, R22 ;  /* 0x32a570600d0d7823 */ /* 0x000fe20000000016 */
[----:B------:R-:W-:-:S03]  /*0d30*/  FMUL R22, R11, R11 ;  /* 0x0000000b0b167220 */ /* 0x000fc60000400000 */
[----:B------:R-:W0:Y:S01]  /*0d40*/  MUFU.EX2 R26, R13 ;  /* 0x0000000d001a7308 */ /* 0x000e220000000800 */
[----:B------:R-:W-:-:S04]  /*0d50*/  FMUL R7, R22, R22 ;  /* 0x0000001616077220 */ /* 0x000fc80000400000 */
[----:B------:R-:W-:-:S04]  /*0d60*/  FMUL R7, R7, R7 ;  /* 0x0000000707077220 */ /* 0x000fc80000400000 */
[----:B------:R-:W-:Y:S01]  /*0d70*/  FMUL R18, R7, R18 ;  /* 0x0000001207127220 */ /* 0x000fe20000400000 */
[----:B0-----:R-:W-:Y:S01]  /*0d80*/  FMUL R9, R9, R26 ;  /* 0x0000001a09097220 */ /* 0x001fe20000400000 */
[----:B------:R-:W-:-:S03]  /*0d90*/  FMUL R26, R17, 6 ;  /* 0x40c00000111a7820 */ /* 0x000fc60000400000 */
[----:B------:R-:W-:Y:S01]  /*0da0*/  FMUL R9, R12, R9 ;  /* 0x000000090c097220 */ /* 0x000fe20000400000 */
[----:B------:R-:W-:-:S03]  /*0db0*/  FMUL R17, R7, R26 ;  /* 0x0000001a07117220 */ /* 0x000fc60000400000 */
[----:B------:R-:W-:-:S04]  /*0dc0*/  FMUL R16, R16, R9 ;  /* 0x0000000910107220 */ /* 0x000fc80000400000 */
[-C--:B------:R-:W-:Y:S01]  /*0dd0*/  FFMA R17, R16, R11.reuse, -R17 ;  /* 0x0000000b10117223 */ /* 0x080fe20000000811 */
[----:B------:R-:W-:-:S03]  /*0de0*/  FMUL R11, R22, R11 ;  /* 0x0000000b160b7220 */ /* 0x000fc60000400000 */
[----:B------:R-:W-:-:S04]  /*0df0*/  FFMA R18, -R22, R18, R17 ;  /* 0x0000001216127223 */ /* 0x000fc80000000111 */
[----:B------:R-:W-:-:S05]  /*0e00*/  FFMA R11, R11, R19, R18 ;  /* 0x000000130b0b7223 */ /* 0x000fca0000000012 */
[----:B------:R-:W-:-:S05]  /*0e10*/  FSEL R11, R11, RZ, P0 ;  /* 0x000000ff0b0b7208 */ /* 0x000fca0000000000 */
[-C--:B------:R-:W-:Y:S01]  /*0e20*/  FFMA R13, R8, R11.reuse, R21 ;  /* 0x0000000b080d7223 */ /* 0x080fe20000000015 */
[-C--:B------:R-:W-:Y:S01]  /*0e30*/  FFMA R7, R15, R11.reuse, R24 ;  /* 0x0000000b0f077223 */ /* 0x080fe20000000018 */
[----:B------:R-:W-:Y:S01]  /*0e40*/  FFMA R12, R14, R11, R23 ;  /* 0x0000000b0e0c7223 */ /* 0x000fe20000000017 */
[----:B------:R-:W-:Y:S06]  /*0e50*/  BRA.U UP1, `(.L_x_17) ;  /* 0xfffffff5016c7547 */ /* 0x000fec000b83ffff */
.L_x_4:
[----:B------:R-:W-:-:S04]  /*0e60*/  ULOP3.LUT UR6, UR8, 0x1, URZ, 0xc0, !UPT ;  /* 0x0000000108067892 */ /* 0x000fc8000f8ec0ff */
[----:B------:R-:W-:-:S09]  /*0e70*/  UISETP.NE.U32.AND UP1, UPT, UR6, 0x1, UPT ;  /* 0x000000010600788c */ /* 0x000fd2000bf25070 */
[----:B------:R-:W-:Y:S05]  /*0e80*/  BRA.U UP1, `(.L_x_3) ;  /* 0x0000000501587547 */ /* 0x000fea000b800000 */
[----:B------:R-:W1:Y:S01]  /*0e90*/  S2UR UR7, SR_CgaCtaId ;  /* 0x00000000000779c3 */ /* 0x000e620000008800 */
[----:B------:R-:W-:Y:S01]  /*0ea0*/  UMOV UR6, 0x400 ;  /* 0x0000040000067882 */ /* 0x000fe20000000000 */
[----:B------:R-:W-:Y:S01]  /*0eb0*/  BSSY.RECONVERGENT B0, `(.L_x_18) ;  /* 0x0000022000007945 */ /* 0x000fe20003800200 */
[----:B-1----:R-:W-:-:S04]  /*0ec0*/  ULEA UR6, UR7, UR6, 0x18 ;  /* 0x0000000607067291 */ /* 0x002fc8000f8ec0ff */
[----:B------:R-:W-:-:S09]  /*0ed0*/  ULEA UR5, UR5, UR6, 0x4 ;  /* 0x0000000605057291 */ /* 0x000fd2000f8e20ff */
[----:B0-----:R-:W0:Y:S02]  /*0ee0*/  LDS.128 R8, [UR5] ;  /* 0x00000005ff087984 */ /* 0x001e240008000c00 */
[----:B------:R-:W1:Y:S01]  /*0ef0*/  LDCU UR5, c[0x0][0x390] ;  /* 0x00007200ff0577ac */ /* 0x000e620008000800 */
        /* <DEDUP_REMOVED lines=13> */
[----:B-1----:R-:W-:Y:S01]  /*0fd0*/  FFMA R21, -R10, UR5, R21 ;  /* 0x000000050a157c23 */ /* 0x002fe20008000115 */
[----:B------:R-:W0:Y:S03]  /*0fe0*/  LDCU UR5, c[0x0][0x38c] ;  /* 0x00007180ff0577ac */ /* 0x000e260008000800 */
[----:B------:R-:W-:-:S04]  /*0ff0*/  FFMA R8, R21, R21, R8 ;  /* 0x0000001515087223 */ /* 0x000fc80000000008 */
[----:B------:R1:W2:Y:S01]  /*1000*/  MUFU.RSQ R15, R8 ;  /* 0x00000008000f7308 */ /* 0x0002a20000001400 */
[----:B------:R-:W-:-:S04]  /*1010*/  IADD3 R9, PT, PT, R8, -0xd000000, RZ ;  /* 0xf300000008097810 */ /* 0x000fc80007ffe0ff */
[----:B------:R-:W-:Y:S01]  /*1020*/  ISETP.GT.U32.AND P0, PT, R9, 0x727fffff, PT ;  /* 0x727fffff0900780c */ /* 0x000fe20003f04070 */
[----:B0-----:R-:W-:-:S12]  /*1030*/  IMAD R10, R6, UR5, R11 ;  /* 0x00000005060a7c24 */ /* 0x001fd8000f8e020b */
[----:B-12---:R-:W-:Y:S05]  /*1040*/  @!P0 BRA `(.L_x_19) ;  /* 0x0000000000108947 */ /* 0x006fea0003800000 */
[----:B------:R-:W-:Y:S02]  /*1050*/  MOV R19, R8 ;  /* 0x0000000800137202 */ /* 0x000fe40000000f00 */
[----:B------:R-:W-:-:S07]  /*1060*/  MOV R16, 0x1080 ;  /* 0x0000108000107802 */ /* 0x000fce0000000f00 */
[----:B------:R-:W-:Y:S05]  /*1070*/  CALL.REL.NOINC `($__internal_1_$__cuda_sm20_sqrt_rn_f32_slowpath) ;  /* 0x0000000400e07944 */ /* 0x000fea0003c00000 */
[----:B------:R-:W-:Y:S05]  /*1080*/  BRA `(.L_x_20) ;  /* 0x0000000000107947 */ /* 0x000fea0003800000 */
.L_x_19:
[----:B------:R-:W-:Y:S01]  /*1090*/  FMUL.FTZ R9, R8, R15 ;  /* 0x0000000f08097220 */ /* 0x000fe20000410000 */
[----:B------:R-:W-:-:S03]  /*10a0*/  FMUL.FTZ R11, R15, 0.5 ;  /* 0x3f0000000f0b7820 */ /* 0x000fc60000410000 */
[----:B------:R-:W-:-:S04]  /*10b0*/  FFMA R14, -R9, R9, R8 ;  /* 0x00000009090e7223 */ /* 0x000fc80000000108 */
[----:B------:R-:W-:-:S07]  /*10c0*/  FFMA R9, R14, R11, R9 ;  /* 0x0000000b0e097223 */ /* 0x000fce0000000009 */
.L_x_20:
[----:B------:R-:W-:Y:S05]  /*10d0*/  BSYNC.RECONVERGENT B0 ;  /* 0x0000000000007941 */ /* 0x000fea0003800200 */
.L_x_18:
        /* <DEDUP_REMOVED lines=9> */
.L_x_22:
[----:B------:R-:W0:Y:S02]  /*1170*/  MUFU.RCP R18, R9 ;  /* 0x0000000900127308 */ /* 0x000e240000001000 */
[----:B0-----:R-:W-:-:S04]  /*1180*/  FFMA R11, R18, R9, -1 ;  /* 0xbf800000120b7423 */ /* 0x001fc80000000009 */
[----:B------:R-:W-:-:S04]  /*1190*/  FADD.FTZ R11, -R11, -RZ ;  /* 0x800000ff0b0b7221 */ /* 0x000fc80000010100 */
[----:B------:R-:W-:-:S07]  /*11a0*/  FFMA R18, R18, R11, R18 ;  /* 0x0000000b12127223 */ /* 0x000fce0000000012 */
.L_x_23:
[----:B------:R-:W-:Y:S05]  /*11b0*/  BSYNC.RECONVERGENT B0 ;  /* 0x0000000000007941 */ /* 0x000fea0003800200 */
.L_x_21:
[----:B------:R-:W-:Y:S02]  /*11c0*/  IMAD R19, R10, 0x18, RZ ;  /* 0x000000180a137824 */ /* 0x000fe400078e02ff */
[----:B------:R-:W-:Y:S01]  /*11d0*/  HFMA2 R26, -RZ, RZ, 0.96630859375, -0.0022525787353515625 ;  /* 0x3bbb989dff1a7431 */ /* 0x000fe200000001ff */
[----:B------:R-:W-:Y:S01]  /*11e0*/  MOV R28, 0x437c0000 ;  /* 0x437c0000001c7802 */ /* 0x000fe20000000f00 */
[----:B------:R-:W0:Y:S01]  /*11f0*/  LDC.64 R10, c[0x3][R19] ;  /* 0x00c00000130a7b82 */ /* 0x000e220000000a00 */
[----:B------:R-:W-:-:S07]  /*1200*/  FSETP.NEU.AND P0, PT, R8, RZ, PT ;  /* 0x000000ff0800720b */ /* 0x000fce0003f0d000 */
[----:B------:R-:W1:Y:S08]  /*1210*/  LDC.64 R14, c[0x3][R19+0x8] ;  /* 0x00c00200130e7b82 */ /* 0x000e700000000a00 */
[----:B------:R-:W2:Y:S01]  /*1220*/  LDC.64 R16, c[0x3][R19+0x10] ;  /* 0x00c0040013107b82 */ /* 0x000ea20000000a00 */
[----:B0-----:R-:W-:Y:S01]  /*1230*/  FADD R11, R11, -R9 ;  /* 0x800000090b0b7221 */ /* 0x001fe20000000000 */
[----:B------:R-:W-:-:S03]  /*1240*/  FMUL R10, R10, 0.014660267159342765808 ;  /* 0x3c70319e0a0a7820 */ /* 0x000fc60000400000 */
[----:B-1----:R-:W-:-:S04]  /*1250*/  FMUL R11, R11, R14 ;  /* 0x0000000e0b0b7220 */ /* 0x002fc80000400000 */
[----:B------:R-:W-:-:S04]  /*1260*/  FFMA.SAT R9, R11, R26, 0.5 ;  /* 0x3f0000000b097423 */ /* 0x000fc8000000201a */
[----:B------:R-:W-:Y:S01]  /*1270*/  FFMA.RM R23, R9, R28, 12582913 ;  /* 0x4b40000109177423 */ /* 0x000fe2000000401c */
[----:B------:R-:W-:Y:S01]  /*1280*/  FMUL R9, R18, R18 ;  /* 0x0000001212097220 */ /* 0x000fe20000400000 */
[----:B------:R-:W-:Y:S01]  /*1290*/  FMUL R28, R15, -6 ;  /* 0xc0c000000f1c7820 */ /* 0x000fe20000400000 */
[----:B--2---:R-:W-:Y:S01]  /*12a0*/  FMUL R16, R16, -8 ;  /* 0xc100000010107820 */ /* 0x004fe20000400000 */
[C---:B------:R-:W-:Y:S01]  /*12b0*/  FADD R26, R23.reuse, -12583039 ;  /* 0xcb40007f171a7421 */ /* 0x040fe20000000000 */
[----:B------:R-:W-:-:S03]  /*12c0*/  SHF.L.U32 R23, R23, 0x17, RZ ;  /* 0x0000001717177819 */ /* 0x000fc600000006ff */
[----:B------:R-:W-:-:S04]  /*12d0*/  FFMA R26, R11, 1.4426950216293334961, -R26 ;  /* 0x3fb8aa3b0b1a7823 */ /* 0x000fc8000000081a */
[----:B------:R-:W-:Y:S01]  /*12e0*/  FFMA R26, R11, 1.925963033500011079e-08, R26 ;  /* 0x32a570600b1a7823 */ /* 0x000fe2000000001a */
[----:B------:R-:W-:-:S04]  /*12f0*/  FMUL R11, R9, R9 ;  /* 0x00000009090b7220 */ /* 0x000fc80000400000 */
[----:B------:R-:W-:Y:S01]  /*1300*/  FMUL R11, R11, R11 ;  /* 0x0000000b0b0b7220 */ /* 0x000fe20000400000 */
[----:B------:R-:W0:Y:S03]  /*1310*/  MUFU.EX2 R26, R26 ;  /* 0x0000001a001a7308 */ /* 0x000e260000000800 */
[C---:B------:R-:W-:Y:S01]  /*1320*/  FMUL R28, R11.reuse, R28 ;  /* 0x0000001c0b1c7220 */ /* 0x040fe20000400000 */
[----:B------:R-:W-:Y:S01]  /*1330*/  FMUL R16, R11, R16 ;  /* 0x000000100b107220 */ /* 0x000fe20000400000 */
[----:B------:R-:W-:Y:S01]  /*1340*/  FMUL R11, R9, R18 ;  /* 0x00000012090b7220 */ /* 0x000fe20000400000 */
[----:B0-----:R-:W-:-:S04]  /*1350*/  FMUL R23, R23, R26 ;  /* 0x0000001a17177220 */ /* 0x001fc80000400000 */
[----:B------:R-:W-:-:S04]  /*1360*/  FMUL R23, R10, R23 ;  /* 0x000000170a177220 */ /* 0x000fc80000400000 */
[----:B------:R-:W-:-:S04]  /*1370*/  FMUL R23, R14, R23 ;  /* 0x000000170e177220 */ /* 0x000fc80000400000 */
[----:B------:R-:W-:-:S04]  /*1380*/  FFMA R28, R23, R18, R28 ;  /* 0x00000012171c7223 */ /* 0x000fc8000000001c */
[----:B------:R-:W-:-:S04]  /*1390*/  FFMA R16, R9, R16, R28 ;  /* 0x0000001009107223 */ /* 0x000fc8000000001c */
[----:B------:R-:W-:-:S05]  /*13a0*/  FFMA R11, R11, R17, R16 ;  /* 0x000000110b0b7223 */ /* 0x000fca0000000010 */
[----:B------:R-:W-:-:S05]  /*13b0*/  FSEL R11, R11, RZ, P0 ;  /* 0x000000ff0b0b7208 */ /* 0x000fca0000000000 */
[-C--:B------:R-:W-:Y:S01]  /*13c0*/  FFMA R13, R24, R11.reuse, R13 ;  /* 0x0000000b180d7223 */ /* 0x080fe2000000000d */
[-C--:B------:R-:W-:Y:S01]  /*13d0*/  FFMA R7, R22, R11.reuse, R7 ;  /* 0x0000000b16077223 */ /* 0x080fe20000000007 */
[----:B------:R-:W-:-:S07]  /*13e0*/  FFMA R12, R21, R11, R12 ;  /* 0x0000000b150c7223 */ /* 0x000fce000000000c */
.L_x_3:
[----:B-1----:R-:W-:Y:S01]  /*13f0*/  UIADD3 UR9, UPT, UPT, UR9, -0x40, URZ ;  /* 0xffffffc009097890 */ /* 0x002fe2000fffe0ff */
[----:B------:R-:W-:Y:S11]  /*1400*/  BRA.U !UP0, `(.L_x_24) ;  /* 0xffffffed08847547 */ /* 0x000ff6000b83ffff */
.L_x_2:
[----:B------:R-:W1:Y:S02]  /*1410*/  LDCU UR5, c[0x0][0x388] ;  /* 0x00007100ff0577ac */ /* 0x000e640008000800 */
[----:B-1----:R-:W-:-:S13]  /*1420*/  ISETP.GE.AND P0, PT, R20, UR5, PT ;  /* 0x0000000514007c0c */ /* 0x002fda000bf06270 */
[----:B------:R-:W-:Y:S05]  /*1430*/  @P0 EXIT ;  /* 0x000000000000094d */ /* 0x000fea0003800000 */
[----:B-----5:R-:W1:Y:S01]  /*1440*/  LDC.64 R2, c[0x0][0x398] ;  /* 0x0000e600ff027b82 */ /* 0x020e620000000a00 */
[----:B------:R-:W-:-:S05]  /*1450*/  LEA R5, R20, R20, 0x1 ;  /* 0x0000001414057211 */ /* 0x000fca00078e08ff */
[----:B-1----:R-:W-:-:S05]  /*1460*/  IMAD.WIDE R2, R5, 0x4, R2 ;  /* 0x0000000405027825 */ /* 0x002fca00078e0202 */
[----:B------:R-:W-:Y:S04]  /*1470*/  STG.E desc[UR10][R2.64], R13 ;  /* 0x0000000d02007986 */ /* 0x000fe8000c10190a */
[----:B------:R-:W-:Y:S04]  /*1480*/  STG.E desc[UR10][R2.64+0x4], R7 ;  /* 0x0000040702007986 */ /* 0x000fe8000c10190a */
[----:B------:R-:W-:Y:S01]  /*1490*/  STG.E desc[UR10][R2.64+0x8], R12 ;  /* 0x0000080c02007986 */ /* 0x000fe2000c10190a */
[----:B------:R-:W-:Y:S05]  /*14a0*/  EXIT ;  /* 0x000000000000794d */ /* 0x000fea0003800000 */
        .weak           $__internal_0_$__cuda_sm20_rcp_rn_f32_slowpath
        .type           $__internal_0_$__cuda_sm20_rcp_rn_f32_slowpath,@function
        .size           $__internal_0_$__cuda_sm20_rcp_rn_f32_slowpath,($__internal_1_$__cuda_sm20_sqrt_rn_f32_slowpath - $__internal_0_$__cuda_sm20_rcp_rn_f32_slowpath)
$__internal_0_$__cuda_sm20_rcp_rn_f32_slowpath:
[----:B------:R-:W-:Y:S01]  /*14b0*/  SHF.L.U32 R11, R9, 0x1, RZ ;  /* 0x00000001090b7819 */ /* 0x000fe200000006ff */
[----:B------:R-:W-:Y:S03]  /*14c0*/  BSSY.RECONVERGENT B1, `(.L_x_25) ;  /* 0x0000030000017945 */ /* 0x000fe60003800200 */
[----:B------:R-:W-:-:S04]  /*14d0*/  SHF.R.U32.HI R11, RZ, 0x18, R11 ;  /* 0x00000018ff0b7819 */ /* 0x000fc8000001160b */
[----:B------:R-:W-:-:S13]  /*14e0*/  ISETP.NE.U32.AND P0, PT, R11, RZ, PT ;  /* 0x000000ff0b00720c */ /* 0x000fda0003f05070 */
[----:B------:R-:W-:Y:S05]  /*14f0*/  @P0 BRA `(.L_x_26) ;  /* 0x0000000000280947 */ /* 0x000fea0003800000 */
[----:B------:R-:W-:-:S04]  /*1500*/  SHF.L.U32 R11, R9, 0x1, RZ ;  /* 0x00000001090b7819 */ /* 0x000fc800000006ff */
[----:B------:R-:W-:-:S13]  /*1510*/  ISETP.NE.AND P0, PT, R11, RZ, PT ;  /* 0x000000ff0b00720c */ /* 0x000fda0003f05270 */
[----:B------:R-:W-:Y:S01]  /*1520*/  @P0 FFMA R18, R9, 1.84467440737095516160e+19, RZ ;  /* 0x5f80000009120823 */ /* 0x000fe200000000ff */
[----:B------:R-:W-:Y:S08]  /*1530*/  @!P0 MUFU.RCP R17, R9 ;  /* 0x0000000900118308 */ /* 0x000ff00000001000 */
[----:B------:R-:W0:Y:S02]  /*1540*/  @P0 MUFU.RCP R11, R18 ;  /* 0x00000012000b0308 */ /* 0x000e240000001000 */
[----:B0-----:R-:W-:-:S04]  /*1550*/  @P0 FFMA R26, R18, R11, -1 ;  /* 0xbf800000121a0423 */ /* 0x001fc8000000000b */
[----:B------:R-:W-:-:S04]  /*1560*/  @P0 FADD.FTZ R26, -R26, -RZ ;  /* 0x800000ff1a1a0221 */ /* 0x000fc80000010100 */
[----:B------:R-:W-:-:S04]  /*1570*/  @P0 FFMA R26, R11, R26, R11 ;  /* 0x0000001a0b1a0223 */ /* 0x000fc8000000000b */
[----:B------:R-:W-:Y:S01]  /*1580*/  @P0 FFMA R17, R26, 1.84467440737095516160e+19, RZ ;  /* 0x5f8000001a110823 */ /* 0x000fe200000000ff */
[----:B------:R-:W-:Y:S06]  /*1590*/  BRA `(.L_x_27) ;  /* 0x0000000000887947 */ /* 0x000fec0003800000 */
.L_x_26:
[----:B------:R-:W-:-:S04]  /*15a0*/  IADD3 R17, PT, PT, R11, -0xfd, RZ ;  /* 0xffffff030b117810 */ /* 0x000fc80007ffe0ff */
[----:B------:R-:W-:-:S13]  /*15b0*/  ISETP.GT.U32.AND P0, PT, R17, 0x1, PT ;  /* 0x000000011100780c */ /* 0x000fda0003f04070 */
[----:B------:R-:W-:Y:S05]  /*15c0*/  @P0 BRA `(.L_x_28) ;  /* 0x0000000000780947 */ /* 0x000fea0003800000 */
[----:B------:R-:W-:Y:S01]  /*15d0*/  LOP3.LUT R27, R9, 0x7fffff, RZ, 0xc0, !PT ;  /* 0x007fffff091b7812 */ /* 0x000fe200078ec0ff */
[----:B------:R-:W-:-:S03]  /*15e0*/  HFMA2 R26, -RZ, RZ, 0, 1.78813934326171875e-07 ;  /* 0x00000003ff1a7431 */ /* 0x000fc600000001ff */
[----:B------:R-:W-:-:S04]  /*15f0*/  LOP3.LUT R27, R27, 0x3f800000, RZ, 0xfc, !PT ;  /* 0x3f8000001b1b7812 */ /* 0x000fc800078efcff */
[----:B------:R-:W0:Y:S01]  /*1600*/  MUFU.RCP R25, R27 ;  /* 0x0000001b00197308 */ /* 0x000e220000001000 */
[----:B------:R-:W-:Y:S01]  /*1610*/  SHF.L.U32 R26, R26, R17, RZ ;  /* 0x000000111a1a7219 */ /* 0x000fe200000006ff */
[----:B0-----:R-:W-:-:S04]  /*1620*/  FFMA R28, R27, R25, -1 ;  /* 0xbf8000001b1c7423 */ /* 0x001fc80000000019 */
[----:B------:R-:W-:-:S04]  /*1630*/  FADD.FTZ R28, -R28, -RZ ;  /* 0x800000ff1c1c7221 */ /* 0x000fc80000010100 */
[CCC-:B------:R-:W-:Y:S01]  /*1640*/  FFMA.RM R18, R25.reuse, R28.reuse, R25.reuse ;  /* 0x0000001c19127223 */ /* 0x1c0fe20000004019 */
[----:B------:R-:W-:-:S04]  /*1650*/  FFMA.RP R25, R25, R28, R25 ;  /* 0x0000001c19197223 */ /* 0x000fc80000008019 */
[C---:B------:R-:W-:Y:S02]  /*1660*/  LOP3.LUT R19, R18.reuse, 0x7fffff, RZ, 0xc0, !PT ;  /* 0x007fffff12137812 */ /* 0x040fe400078ec0ff */
[----:B------:R-:W-:Y:S02]  /*1670*/  FSETP.NEU.FTZ.AND P0, PT, R18, R25, PT ;  /* 0x000000191200720b */ /* 0x000fe40003f1d000 */
[----:B------:R-:W-:Y:S02]  /*1680*/  LOP3.LUT R19, R19, 0x800000, RZ, 0xfc, !PT ;  /* 0x0080000013137812 */ /* 0x000fe400078efcff */
[----:B------:R-:W-:Y:S02]  /*1690*/  SEL R18, RZ, 0xffffffff, !P0 ;  /* 0xffffffffff127807 */ /* 0x000fe40004000000 */
[----:B------:R-:W-:Y:S02]  /*16a0*/  LOP3.LUT R26, R26, R19, RZ, 0xc0, !PT ;  /* 0x000000131a1a7212 */ /* 0x000fe400078ec0ff */
[----:B------:R-:W-:-:S02]  /*16b0*/  IADD3 R18, PT, PT, -R18, RZ, RZ ;  /* 0x000000ff12127210 */ /* 0x000fc40007ffe1ff */
[-C--:B------:R-:W-:Y:S02]  /*16c0*/  SHF.R.U32.HI R26, RZ, R17.reuse, R26 ;  /* 0x00000011ff1a7219 */ /* 0x080fe4000001161a */
[----:B------:R-:W-:Y:S02]  /*16d0*/  LOP3.LUT P1, RZ, R18, R17, R19, 0xf8, !PT ;  /* 0x0000001112ff7212 */ /* 0x000fe4000782f813 */
[C---:B------:R-:W-:Y:S02]  /*16e0*/  LOP3.LUT P0, RZ, R26.reuse, 0x1, RZ, 0xc0, !PT ;  /* 0x000000011aff7812 */ /* 0x040fe4000780c0ff */
[----:B------:R-:W-:Y:S02]  /*16f0*/  LOP3.LUT P2, RZ, R26, 0x2, RZ, 0xc0, !PT ;  /* 0x000000021aff7812 */ /* 0x000fe4000784c0ff */
[----:B------:R-:W-:Y:S02]  /*1700*/  IADD3 R18, PT, PT, R11, -0xfc, RZ ;  /* 0xffffff040b127810 */ /* 0x000fe40007ffe0ff */
[----:B------:R-:W-:-:S02]  /*1710*/  PLOP3.LUT P0, PT, P0, P1, P2, 0xe0, 0x0 ;  /* 0x000000000000781c */ /* 0x000fc40000703c20 */
[----:B------:R-:W-:Y:S02]  /*1720*/  LOP3.LUT P1, RZ, R9, 0x7fffff, RZ, 0xc0, !PT ;  /* 0x007fffff09ff7812 */ /* 0x000fe4000782c0ff */
[----:B------:R-:W-:Y:S02]  /*1730*/  SEL R17, RZ, 0x1, !P0 ;  /* 0x00000001ff117807 */ /* 0x000fe40004000000 */
[----:B------:R-:W-:Y:S02]  /*1740*/  SHF.R.U32.HI R18, RZ, R18, R19 ;  /* 0x00000012ff127219 */ /* 0x000fe40000011613 */
[----:B------:R-:W-:-:S04]  /*1750*/  IADD3 R17, PT, PT, -R17, RZ, RZ ;  /* 0x000000ff11117210 */ /* 0x000fc80007ffe1ff */
[----:B------:R-:W-:-:S13]  /*1760*/  ISETP.GE.AND P0, PT, R17, RZ, PT ;  /* 0x000000ff1100720c */ /* 0x000fda0003f06270 */
[----:B------:R-:W-:-:S04]  /*1770*/  @!P0 IADD3 R18, PT, PT, R18, 0x1, RZ ;  /* 0x0000000112128810 */ /* 0x000fc80007ffe0ff */
[----:B------:R-:W-:-:S04]  /*1780*/  @!P1 SHF.L.U32 R18, R18, 0x1, RZ ;  /* 0x0000000112129819 */ /* 0x000fc800000006ff */
[----:B------:R-:W-:Y:S01]  /*1790*/  LOP3.LUT R17, R18, 0x80000000, R9, 0xf8, !PT ;  /* 0x8000000012117812 */ /* 0x000fe200078ef809 */
[----:B------:R-:W-:Y:S06]  /*17a0*/  BRA `(.L_x_27) ;  /* 0x0000000000047947 */ /* 0x000fec0003800000 */
.L_x_28:
[----:B------:R0:W1:Y:S02]  /*17b0*/  MUFU.RCP R17, R9 ;  /* 0x0000000900117308 */ /* 0x0000640000001000 */
.L_x_27:
[----:B------:R-:W-:Y:S05]  /*17c0*/  BSYNC.RECONVERGENT B1 ;  /* 0x0000000000017941 */ /* 0x000fea0003800200 */
.L_x_25:
[----:B------:R-:W-:Y:S01]  /*17d0*/  HFMA2 R19, -RZ, RZ, 0, 0 ;  /* 0x00000000ff137431 */ /* 0x000fe200000001ff */
[----:B------:R-:W-:-:S04]  /*17e0*/  MOV R18, R16 ;  /* 0x0000001000127202 */ /* 0x000fc80000000f00 */
[----:B01----:R-:W-:Y:S05]  /*17f0*/  RET.REL.NODEC R18 `(nacl_kernel_gpu) ;  /* 0xffffffe812007950 */ /* 0x003fea0003c3ffff */
        .weak           $__internal_1_$__cuda_sm20_sqrt_rn_f32_slowpath
        .type           $__internal_1_$__cuda_sm20_sqrt_rn_f32_slowpath,@function
        .size           $__internal_1_$__cuda_sm20_sqrt_rn_f32_slowpath,(.L_x_32 - $__internal_1_$__cuda_sm20_sqrt_rn_f32_slowpath)
$__internal_1_$__cuda_sm20_sqrt_rn_f32_slowpath:
[----:B------:R-:W-:-:S13]  /*1800*/  LOP3.LUT P0, RZ, R19, 0x7fffffff, RZ, 0xc0, !PT ;  /* 0x7fffffff13ff7812 */ /* 0x000fda000780c0ff */
[----:B------:R-:W-:Y:S01]  /*1810*/  @!P0 MOV R25, R19 ;  /* 0x0000001300198202 */ /* 0x000fe20000000f00 */
[----:B------:R-:W-:Y:S06]  /*1820*/  @!P0 BRA `(.L_x_29) ;  /* 0x0000000000408947 */ /* 0x000fec0003800000 */
[----:B------:R-:W-:-:S13]  /*1830*/  FSETP.GEU.FTZ.AND P0, PT, R19, RZ, PT ;  /* 0x000000ff1300720b */ /* 0x000fda0003f1e000 */
[----:B------:R-:W-:Y:S01]  /*1840*/  @!P0 MOV R25, 0x7fffffff ;  /* 0x7fffffff00198802 */ /* 0x000fe20000000f00 */
[----:B------:R-:W-:Y:S06]  /*1850*/  @!P0 BRA `(.L_x_29) ;  /* 0x0000000000348947 */ /* 0x000fec0003800000 */
[----:B------:R-:W-:-:S13]  /*1860*/  FSETP.GTU.FTZ.AND P0, PT, |R19|, +INF , PT ;  /* 0x7f8000001300780b */ /* 0x000fda0003f1c200 */
[----:B------:R-:W-:Y:S01]  /*1870*/  @P0 FADD.FTZ R25, R19, 1 ;  /* 0x3f80000013190421 */ /* 0x000fe20000010000 */
[----:B------:R-:W-:Y:S06]  /*1880*/  @P0 BRA `(.L_x_29) ;  /* 0x0000000000280947 */ /* 0x000fec0003800000 */
[----:B------:R-:W-:-:S13]  /*1890*/  FSETP.NEU.FTZ.AND P0, PT, |R19|, +INF , PT ;  /* 0x7f8000001300780b */ /* 0x000fda0003f1d200 */
[----:B------:R-:W-:Y:S01]  /*18a0*/  @P0 FFMA R17, R19, 1.84467440737095516160e+19, RZ ;  /* 0x5f80000013110823 */ /* 0x000fe200000000ff */
[----:B------:R-:W-:-:S03]  /*18b0*/  @!P0 MOV R25, R19 ;  /* 0x0000001300198202 */ /* 0x000fc60000000f00 */
[----:B------:R-:W0:Y:S02]  /*18c0*/  @P0 MUFU.RSQ R26, R17 ;  /* 0x00000011001a0308 */ /* 0x000e240000001400 */
[----:B0-----:R-:W-:Y:S01]  /*18d0*/  @P0 FMUL.FTZ R18, R17, R26 ;  /* 0x0000001a11120220 */ /* 0x001fe20000410000 */
[----:B------:R-:W-:-:S03]  /*18e0*/  @P0 FMUL.FTZ R9, R26, 0.5 ;  /* 0x3f0000001a090820 */ /* 0x000fc60000410000 */
[----:B------:R-:W-:-:S04]  /*18f0*/  @P0 FADD.FTZ R11, -R18, -RZ ;  /* 0x800000ff120b0221 */ /* 0x000fc80000010100 */
[----:B------:R-:W-:-:S04]  /*1900*/  @P0 FFMA R11, R18, R11, R17 ;  /* 0x0000000b120b0223 */ /* 0x000fc80000000011 */
[----:B------:R-:W-:-:S04]  /*1910*/  @P0 FFMA R9, R11, R9, R18 ;  /* 0x000000090b090223 */ /* 0x000fc80000000012 */
[----:B------:R-:W-:-:S07]  /*1920*/  @P0 FMUL.FTZ R25, R9, 2.3283064365386962891e-10 ;  /* 0x2f80000009190820 */ /* 0x000fce0000410000 */
.L_x_29:
[----:B------:R-:W-:Y:S01]  /*1930*/  HFMA2 R17, -RZ, RZ, 0, 0 ;  /* 0x00000000ff117431 */ /* 0x000fe200000001ff */
[----:B------:R-:W-:-:S03]  /*1940*/  MOV R9, R25 ;  /* 0x0000001900097202 */ /* 0x000fc60000000f00 */
[----:B------:R-:W-:Y:S05]  /*1950*/  RET.REL.NODEC R16 `(nacl_kernel_gpu) ;  /* 0xffffffe410a87950 */ /* 0x000fea0003c3ffff */
.L_x_30:
[----:B------:R-:W-:-:S00]  /*1960*/  BRA `(.L_x_30) ;  /* 0xfffffffc00fc7947 */ /* 0x000fc0000383ffff */
[----:B------:R-:W-:-:S00]  /*1970*/  NOP ;  /* 0x0000000000007918 */ /* 0x000fc00000000000 */
        /* <DEDUP_REMOVED lines=8> */
.L_x_32:


//--------------------- .nv.shared.nacl_kernel_gpu --------------------------
	.section	.nv.shared.nacl_kernel_gpu,"aw",@nobits
	.sectionflags	@""
	.align	4
.nv.shared.nacl_kernel_gpu:
	.zero		2048


//--------------------- .nv.shared.reserved.0     --------------------------
	.section	.nv.shared.reserved.0,"aw",@nobits
	.weak		__nv_reservedSMEM_offset_0_alias
	.size		__nv_reservedSMEM_offset_0_alias, 0, 64
	.other		__nv_reservedSMEM_offset_0_alias,@"STO_CUDA_RESERVED_SHARED STV_DEFAULT"
__nv_reservedSMEM_offset_0_alias:
	.zero		0
	.zero		64


//--------------------- .nv.constant0.nacl_kernel_gpu --------------------------
	.section	.nv.constant0.nacl_kernel_gpu,"a",@progbits
	.sectionflags	@""
	.align	4
.nv.constant0.nacl_kernel_gpu:
	.zero		928


//--------------------- SYMBOLS --------------------------

	.type		.nv.reservedSmem.offset0,@object
	.size		.nv.reservedSmem.offset0,0x4
	.type		.nv.reservedSmem.cap,@object
	.size		.nv.reservedSmem.cap,0x4
